	.target	sm_90a

	.elftype	@"ET_EXEC"


//--------------------- .note.nv.tkinfo           --------------------------
	.section	.note.nv.tkinfo,"",@"SHT_NOTE"
	.sectionflags	@"SHF_NOTE_NV_TKINFO"
	.tkinfo
        /*0018*/ 	.word	0x00000002
        /*0030*/ 	.string	""
        /*0030*/ 	.string	"ptxas"
        /*0030*/ 	.string	"Cuda compilation tools, release 13.0, V13.0.88"
        /*0030*/ 	.string	"Build cuda_13.0.r13.0/compiler.36424714_0"
        /*0030*/ 	.string	"-arch sm_90a -m 64 "



//--------------------- .note.nv.cuinfo           --------------------------
	.section	.note.nv.cuinfo,"",@"SHT_NOTE"
	.sectionflags	@"SHF_NOTE_NV_CUINFO"
        /*0018*/ 	.short	0x0002
        /*001a*/ 	.short	0x005a
        /*001c*/ 	.short	0x0082
	.zero		2


//--------------------- .nv.info                  --------------------------
	.section	.nv.info,"",@"SHT_CUDA_INFO"
	.align	4


	//----- nvinfo : EIATTR_REGCOUNT
	.align		4
        /*0000*/ 	.byte	0x04, 0x2f
        /*0002*/ 	.short	(.L_15 - .L_14)
	.align		4
.L_14:
        /*0004*/ 	.word	index@(_ZN7cutlass13device_kernelINS_4gemm6kernel13GemmUniversalIN4cute5tupleIJiiiiEEENS1_10collective13CollectiveMmaINS1_34MainloopSm90TmaGmmaWarpSpecializedILi7ENS5_IJNS4_1CILi1EEENSA_ILi8EEESB_EEENS1_35KernelTmaWarpSpecializedCooperativeEEENS5_IJNSA_ILi128EEESG_NSA_ILi32EEEEEEfNS5_IJlSB_lEEEfSJ_NS4_8TiledMMAINS4_8MMA_AtomIJNS4_4SM904GMMA30MMA_64x128x8_F32TF32TF32_SS_TNILNSN_7ScaleInE1ELSP_1EEEEEENS4_6LayoutINS5_IJNSA_ILi2EEESB_SB_EEENS5_IJSB_NSA_ILi0EEESV_EEEEENS5_IJNS4_10UnderscoreESY_SY_EEEEENS4_23SM90_TMA_LOAD_MULTICASTENS4_14ComposedLayoutINS4_7SwizzleILi3ELi4ELi3EEENS4_18smem_ptr_flag_bitsILi32EEENSS_INS5_IJSC_SH_EEENS5_IJSH_SB_EEEEEEEvNS4_8identityENS4_13SM90_TMA_LOADES1A_vS1B_EENS_8epilogue10collective6detail29Sm90TmaWarpSpecializedAdapterINS1F_15DefaultEpilogueIfSJ_SJ_NS1E_6thread17LinearCombinationIfLi1EffLNS1J_9ScaleType4KindE0ELNS_15FloatRoundStyleE2EfEENS1_15EpilogueDefaultEEEEEvvEEEEvNT_6ParamsE)
        /*0008*/ 	.word	0x000000a8


	//----- nvinfo : EIATTR_FRAME_SIZE
	.align		4
.L_15:
        /*000c*/ 	.byte	0x04, 0x11
        /*000e*/ 	.short	(.L_17 - .L_16)
	.align		4
.L_16:
        /*0010*/ 	.word	index@(_ZN7cutlass13device_kernelINS_4gemm6kernel13GemmUniversalIN4cute5tupleIJiiiiEEENS1_10collective13CollectiveMmaINS1_34MainloopSm90TmaGmmaWarpSpecializedILi7ENS5_IJNS4_1CILi1EEENSA_ILi8EEESB_EEENS1_35KernelTmaWarpSpecializedCooperativeEEENS5_IJNSA_ILi128EEESG_NSA_ILi32EEEEEEfNS5_IJlSB_lEEEfSJ_NS4_8TiledMMAINS4_8MMA_AtomIJNS4_4SM904GMMA30MMA_64x128x8_F32TF32TF32_SS_TNILNSN_7ScaleInE1ELSP_1EEEEEENS4_6LayoutINS5_IJNSA_ILi2EEESB_SB_EEENS5_IJSB_NSA_ILi0EEESV_EEEEENS5_IJNS4_10UnderscoreESY_SY_EEEEENS4_23SM90_TMA_LOAD_MULTICASTENS4_14ComposedLayoutINS4_7SwizzleILi3ELi4ELi3EEENS4_18smem_ptr_flag_bitsILi32EEENSS_INS5_IJSC_SH_EEENS5_IJSH_SB_EEEEEEEvNS4_8identityENS4_13SM90_TMA_LOADES1A_vS1B_EENS_8epilogue10collective6detail29Sm90TmaWarpSpecializedAdapterINS1F_15DefaultEpilogueIfSJ_SJ_NS1E_6thread17LinearCombinationIfLi1EffLNS1J_9ScaleType4KindE0ELNS_15FloatRoundStyleE2EfEENS1_15EpilogueDefaultEEEEEvvEEEEvNT_6ParamsE)
        /*0014*/ 	.word	0x00000000


	//----- nvinfo : EIATTR_MIN_STACK_SIZE
	.align		4
.L_17:
        /*0018*/ 	.byte	0x04, 0x12
        /*001a*/ 	.short	(.L_19 - .L_18)
	.align		4
.L_18:
        /*001c*/ 	.word	index@(_ZN7cutlass13device_kernelINS_4gemm6kernel13GemmUniversalIN4cute5tupleIJiiiiEEENS1_10collective13CollectiveMmaINS1_34MainloopSm90TmaGmmaWarpSpecializedILi7ENS5_IJNS4_1CILi1EEENSA_ILi8EEESB_EEENS1_35KernelTmaWarpSpecializedCooperativeEEENS5_IJNSA_ILi128EEESG_NSA_ILi32EEEEEEfNS5_IJlSB_lEEEfSJ_NS4_8TiledMMAINS4_8MMA_AtomIJNS4_4SM904GMMA30MMA_64x128x8_F32TF32TF32_SS_TNILNSN_7ScaleInE1ELSP_1EEEEEENS4_6LayoutINS5_IJNSA_ILi2EEESB_SB_EEENS5_IJSB_NSA_ILi0EEESV_EEEEENS5_IJNS4_10UnderscoreESY_SY_EEEEENS4_23SM90_TMA_LOAD_MULTICASTENS4_14ComposedLayoutINS4_7SwizzleILi3ELi4ELi3EEENS4_18smem_ptr_flag_bitsILi32EEENSS_INS5_IJSC_SH_EEENS5_IJSH_SB_EEEEEEEvNS4_8identityENS4_13SM90_TMA_LOADES1A_vS1B_EENS_8epilogue10collective6detail29Sm90TmaWarpSpecializedAdapterINS1F_15DefaultEpilogueIfSJ_SJ_NS1E_6thread17LinearCombinationIfLi1EffLNS1J_9ScaleType4KindE0ELNS_15FloatRoundStyleE2EfEENS1_15EpilogueDefaultEEEEEvvEEEEvNT_6ParamsE)
        /*0020*/ 	.word	0x00000000
.L_19:


//--------------------- .nv.compat                --------------------------
	.section	.nv.compat,"",@"SHT_CUDA_COMPAT_INFO"
	.align	4
        /*0000*/ 	.byte	0x02, 0x09, 0x01, 0x00, 0x02, 0x02, 0x04, 0x00, 0x02, 0x05, 0x05, 0x00, 0x03, 0x07, 0x01, 0x01
        /*0010*/ 	.byte	0x02, 0x03, 0x01, 0x00, 0x02, 0x06, 0x01, 0x00, 0x04, 0x0b, 0x08, 0x00, 0x00, 0x00, 0x00, 0x00
        /*0020*/ 	.byte	0x00, 0x00, 0x00, 0x00


//--------------------- .nv.info._ZN7cutlass13device_kernelINS_4gemm6kernel13GemmUniversalIN4cute5tupleIJiiiiEEENS1_10collective13CollectiveMmaINS1_34MainloopSm90TmaGmmaWarpSpecializedILi7ENS5_IJNS4_1CILi1EEENSA_ILi8EEESB_EEENS1_35KernelTmaWarpSpecializedCooperativeEEENS5_IJNSA_ILi128EEESG_NSA_ILi32EEEEEEfNS5_IJlSB_lEEEfSJ_NS4_8TiledMMAINS4_8MMA_AtomIJNS4_4SM904GMMA30MMA_64x128x8_F32TF32TF32_SS_TNILNSN_7ScaleInE1ELSP_1EEEEEENS4_6LayoutINS5_IJNSA_ILi2EEESB_SB_EEENS5_IJSB_NSA_ILi0EEESV_EEEEENS5_IJNS4_10UnderscoreESY_SY_EEEEENS4_23SM90_TMA_LOAD_MULTICASTENS4_14ComposedLayoutINS4_7SwizzleILi3ELi4ELi3EEENS4_18smem_ptr_flag_bitsILi32EEENSS_INS5_IJSC_SH_EEENS5_IJSH_SB_EEEEEEEvNS4_8identityENS4_13SM90_TMA_LOADES1A_vS1B_EENS_8epilogue10collective6detail29Sm90TmaWarpSpecializedAdapterINS1F_15DefaultEpilogueIfSJ_SJ_NS1E_6thread17LinearCombinationIfLi1EffLNS1J_9ScaleType4KindE0ELNS_15FloatRoundStyleE2EfEENS1_15EpilogueDefaultEEEEEvvEEEEvNT_6ParamsE --------------------------
	.section	.nv.info._ZN7cutlass13device_kernelINS_4gemm6kernel13GemmUniversalIN4cute5tupleIJiiiiEEENS1_10collective13CollectiveMmaINS1_34MainloopSm90TmaGmmaWarpSpecializedILi7ENS5_IJNS4_1CILi1EEENSA_ILi8EEESB_EEENS1_35KernelTmaWarpSpecializedCooperativeEEENS5_IJNSA_ILi128EEESG_NSA_ILi32EEEEEEfNS5_IJlSB_lEEEfSJ_NS4_8TiledMMAINS4_8MMA_AtomIJNS4_4SM904GMMA30MMA_64x128x8_F32TF32TF32_SS_TNILNSN_7ScaleInE1ELSP_1EEEEEENS4_6LayoutINS5_IJNSA_ILi2EEESB_SB_EEENS5_IJSB_NSA_ILi0EEESV_EEEEENS5_IJNS4_10UnderscoreESY_SY_EEEEENS4_23SM90_TMA_LOAD_MULTICASTENS4_14ComposedLayoutINS4_7SwizzleILi3ELi4ELi3EEENS4_18smem_ptr_flag_bitsILi32EEENSS_INS5_IJSC_SH_EEENS5_IJSH_SB_EEEEEEEvNS4_8identityENS4_13SM90_TMA_LOADES1A_vS1B_EENS_8epilogue10collective6detail29Sm90TmaWarpSpecializedAdapterINS1F_15DefaultEpilogueIfSJ_SJ_NS1E_6thread17LinearCombinationIfLi1EffLNS1J_9ScaleType4KindE0ELNS_15FloatRoundStyleE2EfEENS1_15EpilogueDefaultEEEEEvvEEEEvNT_6ParamsE,"",@"SHT_CUDA_INFO"
	.sectionflags	@""
	.align	4


	//----- nvinfo : EIATTR_CUDA_API_VERSION
	.align		4
        /*0000*/ 	.byte	0x04, 0x37
        /*0002*/ 	.short	(.L_21 - .L_20)
.L_20:
        /*0004*/ 	.word	0x00000082


	//----- nvinfo : EIATTR_KPARAM_INFO
	.align		4
.L_21:
        /*0008*/ 	.byte	0x04, 0x17
        /*000a*/ 	.short	(.L_23 - .L_22)
.L_22:
        /*000c*/ 	.word	0x00000000
        /*0010*/ 	.short	0x0000
        /*0012*/ 	.short	0x0070
        /*0014*/ 	.byte	0x00, 0xf0, 0x01, 0x10


	//----- nvinfo : EIATTR_SPARSE_MMA_MASK
	.align		4
.L_23:
        /*0018*/ 	.byte	0x03, 0x50
        /*001a*/ 	.short	0x0000


	//----- nvinfo : EIATTR_MAXREG_COUNT
	.align		4
        /*001c*/ 	.byte	0x03, 0x1b
        /*001e*/ 	.short	0x00a8


	//----- nvinfo : EIATTR_NUM_BARRIERS
	.align		4
        /*0020*/ 	.byte	0x02, 0x4c
        /*0022*/ 	.byte	0x01
	.zero		1


	//----- nvinfo : EIATTR_EXTERNS
	.align		4
        /*0024*/ 	.byte	0x04, 0x0f
        /*0026*/ 	.short	(.L_25 - .L_24)


	//   ....[0]....
	.align		4
.L_24:
        /*0028*/ 	.word	index@(__assertfail)


	//----- nvinfo : EIATTR_MERCURY_ISA_VERSION
	.align		4
.L_25:
        /*002c*/ 	.byte	0x03, 0x5f
        /*002e*/ 	.short	0x0101


	//----- nvinfo : EIATTR_INT_WARP_WIDE_INSTR_OFFSETS
	.align		4
        /*0030*/ 	.byte	0x04, 0x31
        /*0032*/ 	.short	(.L_27 - .L_26)


	//   ....[0]....
.L_26:
        /*0034*/ 	.word	0x00000490


	//   ....[1]....
        /*0038*/ 	.word	0x000004b0


	//   ....[2]....
        /*003c*/ 	.word	0x00000680


	//----- nvinfo : EIATTR_COOP_GROUP_MASK_REGIDS
	.align		4
.L_27:
        /*0040*/ 	.byte	0x04, 0x29
        /*0042*/ 	.short	(.L_29 - .L_28)


	//   ....[0]....
.L_28:
        /*0044*/ 	.word	0xffffffff


	//   ....[1]....
        /*0048*/ 	.word	0xffffffff


	//   ....[2]....
        /*004c*/ 	.word	0xffffffff


	//   ....[3]....
        /*0050*/ 	.word	0xffffffff


	//   ....[4]....
        /*0054*/ 	.word	0xffffffff


	//   ....[5]....
        /*0058*/ 	.word	0xffffffff


	//----- nvinfo : EIATTR_COOP_GROUP_INSTR_OFFSETS
	.align		4
.L_29:
        /*005c*/ 	.byte	0x04, 0x28
        /*005e*/ 	.short	(.L_31 - .L_30)


	//   ....[0]....
.L_30:
        /*0060*/ 	.word	0x00000060


	//   ....[1]....
        /*0064*/ 	.word	0x00000070


	//   ....[2]....
        /*0068*/ 	.word	0x00000130


	//   ....[3]....
        /*006c*/ 	.word	0x00000330


	//   ....[4]....
        /*0070*/ 	.word	0x000007f0


	//   ....[5]....
        /*0074*/ 	.word	0x00001470


	//----- nvinfo : EIATTR_REG_RECONFIG
	.align		4
.L_31:
        /*0078*/ 	.byte	0x01, 0x54
	.zero		2


	//----- nvinfo : EIATTR_SYSCALL_OFFSETS
	.align		4
        /*007c*/ 	.byte	0x04, 0x46
        /*007e*/ 	.short	(.L_33 - .L_32)


	//   ....[0]....
.L_32:
        /*0080*/ 	.word	0x00001660


	//----- nvinfo : EIATTR_MBARRIER_INSTR_OFFSETS
	.align		4
.L_33:
        /*0084*/ 	.byte	0x04, 0x39
        /*0086*/ 	.short	(.L_35 - .L_34)


	//   ....[0]....
.L_34:
        /*0088*/ 	.word	0x00000230
        /*008c*/ 	.word	0x000000ff
        /*0090*/ 	.word	0x00000000
        /*0094*/ 	.short	0x0100
        /*0096*/ 	.byte	0x08
	.zero		1


	//   ....[1]....
        /*0098*/ 	.word	0x00000240
        /*009c*/ 	.word	0x000000ff
        /*00a0*/ 	.word	0x00000038
        /*00a4*/ 	.short	0x0100
        /*00a6*/ 	.byte	0x08
	.zero		1


	//   ....[2]....
        /*00a8*/ 	.word	0x00000250
        /*00ac*/ 	.word	0x000000ff
        /*00b0*/ 	.word	0x00000008
        /*00b4*/ 	.short	0x0100
        /*00b6*/ 	.byte	0x08
	.zero		1


	//   ....[3]....
        /*00b8*/ 	.word	0x00000260
        /*00bc*/ 	.word	0x000000ff
        /*00c0*/ 	.word	0x00000040
        /*00c4*/ 	.short	0x0100
        /*00c6*/ 	.byte	0x08
	.zero		1


	//   ....[4]....
        /*00c8*/ 	.word	0x00000270
        /*00cc*/ 	.word	0x000000ff
        /*00d0*/ 	.word	0x00000010
        /*00d4*/ 	.short	0x0100
        /*00d6*/ 	.byte	0x08
	.zero		1


	//   ....[5]....
        /*00d8*/ 	.word	0x00000280
        /*00dc*/ 	.word	0x000000ff
        /*00e0*/ 	.word	0x00000048
        /*00e4*/ 	.short	0x0100
        /*00e6*/ 	.byte	0x08
	.zero		1


	//   ....[6]....
        /*00e8*/ 	.word	0x00000290
        /*00ec*/ 	.word	0x000000ff
        /*00f0*/ 	.word	0x00000018
        /*00f4*/ 	.short	0x0100
        /*00f6*/ 	.byte	0x08
	.zero		1


	//   ....[7]....
        /*00f8*/ 	.word	0x000002a0
        /*00fc*/ 	.word	0x000000ff
        /*0100*/ 	.word	0x00000050
        /*0104*/ 	.short	0x0100
        /*0106*/ 	.byte	0x08
	.zero		1


	//   ....[8]....
        /*0108*/ 	.word	0x000002b0
        /*010c*/ 	.word	0x000000ff
        /*0110*/ 	.word	0x00000020
        /*0114*/ 	.short	0x0100
        /*0116*/ 	.byte	0x08
	.zero		1


	//   ....[9]....
        /*0118*/ 	.word	0x000002c0
        /*011c*/ 	.word	0x000000ff
        /*0120*/ 	.word	0x00000058
        /*0124*/ 	.short	0x0100
        /*0126*/ 	.byte	0x08
	.zero		1


	//   ....[10]....
        /*0128*/ 	.word	0x000002d0
        /*012c*/ 	.word	0x000000ff
        /*0130*/ 	.word	0x00000028
        /*0134*/ 	.short	0x0100
        /*0136*/ 	.byte	0x08
	.zero		1


	//   ....[11]....
        /*0138*/ 	.word	0x000002e0
        /*013c*/ 	.word	0x000000ff
        /*0140*/ 	.word	0x00000060
        /*0144*/ 	.short	0x0100
        /*0146*/ 	.byte	0x08
	.zero		1


	//   ....[12]....
        /*0148*/ 	.word	0x000002f0
        /*014c*/ 	.word	0x000000ff
        /*0150*/ 	.word	0x00000030
        /*0154*/ 	.short	0x0100
        /*0156*/ 	.byte	0x08
	.zero		1


	//   ....[13]....
        /*0158*/ 	.word	0x00000300
        /*015c*/ 	.word	0x000000ff
        /*0160*/ 	.word	0x00000068
        /*0164*/ 	.short	0x0100
        /*0166*/ 	.byte	0x08
	.zero		1


	//   ....[14]....
        /*0168*/ 	.word	0x00000720
        /*016c*/ 	.word	0x000000ff
        /*0170*/ 	.word	0x00000080
        /*0174*/ 	.short	0x0100
        /*0176*/ 	.byte	0x06
	.zero		1


	//   ....[15]....
        /*0178*/ 	.word	0x000007a0
        /*017c*/ 	.word	0x000000ff
        /*0180*/ 	.word	0x00000088
        /*0184*/ 	.short	0x0100
        /*0186*/ 	.byte	0x06
	.zero		1


	//   ....[16]....
        /*0188*/ 	.word	0x00001720
        /*018c*/ 	.word	0x00000003
        /*0190*/ 	.word	0x00000000
        /*0194*/ 	.short	0x010a
        /*0196*/ 	.byte	0x3f
	.zero		1


	//   ....[17]....
        /*0198*/ 	.word	0x00001780
        /*019c*/ 	.word	0x00000003
        /*01a0*/ 	.word	0x00000000
        /*01a4*/ 	.short	0x010a
        /*01a6*/ 	.byte	0x3f
	.zero		1


	//   ....[18]....
        /*01a8*/ 	.word	0x00001b00
        /*01ac*/ 	.word	0x00000005
        /*01b0*/ 	.word	0x00000000
        /*01b4*/ 	.short	0x010a
        /*01b6*/ 	.byte	0x3f
	.zero		1


	//   ....[19]....
        /*01b8*/ 	.word	0x00001b40
        /*01bc*/ 	.word	0x00000005
        /*01c0*/ 	.word	0x00000000
        /*01c4*/ 	.short	0x010a
        /*01c6*/ 	.byte	0x3f
	.zero		1


	//   ....[20]....
        /*01c8*/ 	.word	0x00001da0
        /*01cc*/ 	.word	0x00000004
        /*01d0*/ 	.word	0x00000000
        /*01d4*/ 	.short	0x0101
        /*01d6*/ 	.byte	0x3f
	.zero		1


	//   ....[21]....
        /*01d8*/ 	.word	0x00001fc0
        /*01dc*/ 	.word	0x00000000
        /*01e0*/ 	.word	0x00000000
        /*01e4*/ 	.short	0x0101
        /*01e6*/ 	.byte	0x3f
	.zero		1


	//   ....[22]....
        /*01e8*/ 	.word	0x00006490
        /*01ec*/ 	.word	0x00000017
        /*01f0*/ 	.word	0x00000038
        /*01f4*/ 	.short	0x010a
        /*01f6*/ 	.byte	0x3f
	.zero		1


	//   ....[23]....
        /*01f8*/ 	.word	0x00006890
        /*01fc*/ 	.word	0x00000006
        /*0200*/ 	.word	0x00000088
        /*0204*/ 	.short	0x0101
        /*0206*/ 	.byte	0x3f
	.zero		1


	//   ....[24]....
        /*0208*/ 	.word	0x00006f80
        /*020c*/ 	.word	0x00000007
        /*0210*/ 	.word	0x00000000
        /*0214*/ 	.short	0x010a
        /*0216*/ 	.byte	0x3f
	.zero		1


	//   ....[25]....
        /*0218*/ 	.word	0x00007000
        /*021c*/ 	.word	0x00000006
        /*0220*/ 	.word	0x00000000
        /*0224*/ 	.short	0x010a
        /*0226*/ 	.byte	0x3f
	.zero		1


	//   ....[26]....
        /*0228*/ 	.word	0x00007090
        /*022c*/ 	.word	0x00000007
        /*0230*/ 	.word	0x00000000
        /*0234*/ 	.short	0x010a
        /*0236*/ 	.byte	0x3f
	.zero		1


	//   ....[27]....
        /*0238*/ 	.word	0x00007120
        /*023c*/ 	.word	0x00000006
        /*0240*/ 	.word	0x00000000
        /*0244*/ 	.short	0x010a
        /*0246*/ 	.byte	0x3f
	.zero		1


	//   ....[28]....
        /*0248*/ 	.word	0x000071b0
        /*024c*/ 	.word	0x00000007
        /*0250*/ 	.word	0x00000000
        /*0254*/ 	.short	0x010a
        /*0256*/ 	.byte	0x3f
	.zero		1


	//   ....[29]....
        /*0258*/ 	.word	0x00007240
        /*025c*/ 	.word	0x00000006
        /*0260*/ 	.word	0x00000000
        /*0264*/ 	.short	0x010a
        /*0266*/ 	.byte	0x3f
	.zero		1


	//   ....[30]....
        /*0268*/ 	.word	0x000072d0
        /*026c*/ 	.word	0x00000005
        /*0270*/ 	.word	0x00000000
        /*0274*/ 	.short	0x010a
        /*0276*/ 	.byte	0x3f
	.zero		1


	//   ....[31]....
        /*0278*/ 	.word	0x00007330
        /*027c*/ 	.word	0x00000003
        /*0280*/ 	.word	0x00000000
        /*0284*/ 	.short	0x010a
        /*0286*/ 	.byte	0x3f
	.zero		1


	//   ....[32]....
        /*0288*/ 	.word	0x00007380
        /*028c*/ 	.word	0x00000005
        /*0290*/ 	.word	0x00000000
        /*0294*/ 	.short	0x010a
        /*0296*/ 	.byte	0x3f
	.zero		1


	//   ....[33]....
        /*0298*/ 	.word	0x00007450
        /*029c*/ 	.word	0x00000017
        /*02a0*/ 	.word	0x00000038
        /*02a4*/ 	.short	0x010a
        /*02a6*/ 	.byte	0x3f
	.zero		1


	//   ....[34]....
        /*02a8*/ 	.word	0x00007520
        /*02ac*/ 	.word	0x00000007
        /*02b0*/ 	.word	0x00000000
        /*02b4*/ 	.short	0x010a
        /*02b6*/ 	.byte	0x3f
	.zero		1


	//   ....[35]....
        /*02b8*/ 	.word	0x00007570
        /*02bc*/ 	.word	0x00000006
        /*02c0*/ 	.word	0x00000000
        /*02c4*/ 	.short	0x010a
        /*02c6*/ 	.byte	0x3f
	.zero		1


	//   ....[36]....
        /*02c8*/ 	.word	0x000075c0
        /*02cc*/ 	.word	0x00000007
        /*02d0*/ 	.word	0x00000000
        /*02d4*/ 	.short	0x010a
        /*02d6*/ 	.byte	0x3f
	.zero		1


	//   ....[37]....
        /*02d8*/ 	.word	0x00007610
        /*02dc*/ 	.word	0x00000006
        /*02e0*/ 	.word	0x00000000
        /*02e4*/ 	.short	0x010a
        /*02e6*/ 	.byte	0x3f
	.zero		1


	//   ....[38]....
        /*02e8*/ 	.word	0x00007660
        /*02ec*/ 	.word	0x00000007
        /*02f0*/ 	.word	0x00000000
        /*02f4*/ 	.short	0x010a
        /*02f6*/ 	.byte	0x3f
	.zero		1


	//   ....[39]....
        /*02f8*/ 	.word	0x000076b0
        /*02fc*/ 	.word	0x00000006
        /*0300*/ 	.word	0x00000000
        /*0304*/ 	.short	0x010a
        /*0306*/ 	.byte	0x3f
	.zero		1


	//----- nvinfo : EIATTR_NUM_MBARRIERS
	.align		4
.L_35:
        /*0308*/ 	.byte	0x03, 0x38
        /*030a*/ 	.short	0x0010


	//----- nvinfo : EIATTR_EXIT_INSTR_OFFSETS
	.align		4
        /*030c*/ 	.byte	0x04, 0x1c
        /*030e*/ 	.short	(.L_37 - .L_36)


	//   ....[0]....
.L_36:
        /*0310*/ 	.word	0x000009c0


	//   ....[1]....
        /*0314*/ 	.word	0x000011d0


	//   ....[2]....
        /*0318*/ 	.word	0x00005c20


	//   ....[3]....
        /*031c*/ 	.word	0x00006180


	//   ....[4]....
        /*0320*/ 	.word	0x00007320


	//----- nvinfo : EIATTR_MAX_THREADS
	.align		4
.L_37:
        /*0324*/ 	.byte	0x04, 0x05
        /*0326*/ 	.short	(.L_39 - .L_38)
.L_38:
        /*0328*/ 	.word	0x00000180
        /*032c*/ 	.word	0x00000001
        /*0330*/ 	.word	0x00000001


	//----- nvinfo : EIATTR_CRS_STACK_SIZE
	.align		4
.L_39:
        /*0334*/ 	.byte	0x04, 0x1e
        /*0336*/ 	.short	(.L_41 - .L_40)
.L_40:
        /*0338*/ 	.word	0x00000000


	//----- nvinfo : EIATTR_CBANK_PARAM_SIZE
	.align		4
.L_41:
        /*033c*/ 	.byte	0x03, 0x19
        /*033e*/ 	.short	0x0470


	//----- nvinfo : EIATTR_PARAM_CBANK
	.align		4
        /*0340*/ 	.byte	0x04, 0x0a
        /*0342*/ 	.short	(.L_43 - .L_42)
	.align		4
.L_42:
        /*0344*/ 	.word	index@(.nv.constant0._ZN7cutlass13device_kernelINS_4gemm6kernel13GemmUniversalIN4cute5tupleIJiiiiEEENS1_10collective13CollectiveMmaINS1_34MainloopSm90TmaGmmaWarpSpecializedILi7ENS5_IJNS4_1CILi1EEENSA_ILi8EEESB_EEENS1_35KernelTmaWarpSpecializedCooperativeEEENS5_IJNSA_ILi128EEESG_NSA_ILi32EEEEEEfNS5_IJlSB_lEEEfSJ_NS4_8TiledMMAINS4_8MMA_AtomIJNS4_4SM904GMMA30MMA_64x128x8_F32TF32TF32_SS_TNILNSN_7ScaleInE1ELSP_1EEEEEENS4_6LayoutINS5_IJNSA_ILi2EEESB_SB_EEENS5_IJSB_NSA_ILi0EEESV_EEEEENS5_IJNS4_10UnderscoreESY_SY_EEEEENS4_23SM90_TMA_LOAD_MULTICASTENS4_14ComposedLayoutINS4_7SwizzleILi3ELi4ELi3EEENS4_18smem_ptr_flag_bitsILi32EEENSS_INS5_IJSC_SH_EEENS5_IJSH_SB_EEEEEEEvNS4_8identityENS4_13SM90_TMA_LOADES1A_vS1B_EENS_8epilogue10collective6detail29Sm90TmaWarpSpecializedAdapterINS1F_15DefaultEpilogueIfSJ_SJ_NS1E_6thread17LinearCombinationIfLi1EffLNS1J_9ScaleType4KindE0ELNS_15FloatRoundStyleE2EfEENS1_15EpilogueDefaultEEEEEvvEEEEvNT_6ParamsE)
        /*0348*/ 	.short	0x0210
        /*034a*/ 	.short	0x0470


	//----- nvinfo : EIATTR_SW_WAR
	.align		4
.L_43:
        /*034c*/ 	.byte	0x04, 0x36
        /*034e*/ 	.short	(.L_45 - .L_44)
.L_44:
        /*0350*/ 	.word	0x00000008
.L_45:


//--------------------- .nv.callgraph             --------------------------
	.section	.nv.callgraph,"",@"SHT_CUDA_CALLGRAPH"
	.align	4
	.sectionentsize	8
	.align		4
        /*0000*/ 	.word	0x00000000
	.align		4
        /*0004*/ 	.word	0xffffffff
	.align		4
        /*0008*/ 	.word	index@(_ZN7cutlass13device_kernelINS_4gemm6kernel13GemmUniversalIN4cute5tupleIJiiiiEEENS1_10collective13CollectiveMmaINS1_34MainloopSm90TmaGmmaWarpSpecializedILi7ENS5_IJNS4_1CILi1EEENSA_ILi8EEESB_EEENS1_35KernelTmaWarpSpecializedCooperativeEEENS5_IJNSA_ILi128EEESG_NSA_ILi32EEEEEEfNS5_IJlSB_lEEEfSJ_NS4_8TiledMMAINS4_8MMA_AtomIJNS4_4SM904GMMA30MMA_64x128x8_F32TF32TF32_SS_TNILNSN_7ScaleInE1ELSP_1EEEEEENS4_6LayoutINS5_IJNSA_ILi2EEESB_SB_EEENS5_IJSB_NSA_ILi0EEESV_EEEEENS5_IJNS4_10UnderscoreESY_SY_EEEEENS4_23SM90_TMA_LOAD_MULTICASTENS4_14ComposedLayoutINS4_7SwizzleILi3ELi4ELi3EEENS4_18smem_ptr_flag_bitsILi32EEENSS_INS5_IJSC_SH_EEENS5_IJSH_SB_EEEEEEEvNS4_8identityENS4_13SM90_TMA_LOADES1A_vS1B_EENS_8epilogue10collective6detail29Sm90TmaWarpSpecializedAdapterINS1F_15DefaultEpilogueIfSJ_SJ_NS1E_6thread17LinearCombinationIfLi1EffLNS1J_9ScaleType4KindE0ELNS_15FloatRoundStyleE2EfEENS1_15EpilogueDefaultEEEEEvvEEEEvNT_6ParamsE)
	.align		4
        /*000c*/ 	.word	index@(__assertfail)
	.align		4
        /*0010*/ 	.word	0x00000000
	.align		4
        /*0014*/ 	.word	0xfffffffe
	.align		4
        /*0018*/ 	.word	0x00000000
	.align		4
        /*001c*/ 	.word	0xfffffffd
	.align		4
        /*0020*/ 	.word	0x00000000
	.align		4
        /*0024*/ 	.word	0xfffffffc


//--------------------- .nv.constant4             --------------------------
	.section	.nv.constant4,"a",@progbits
	.align	8
	.align		8
.nv.constant4:
        /*0000*/ 	.dword	__assertfail
	.align		8
        /*0008*/ 	.dword	__unnamed_1
	.align		8
        /*0010*/ 	.dword	_ZN40_INTERNAL_44a12573_4_k_cu_f3fc4875_214664cuda3std3__45__cpo5beginE
	.align		8
        /*0018*/ 	.dword	_ZN40_INTERNAL_44a12573_4_k_cu_f3fc4875_214664cuda3std3__45__cpo3endE
	.align		8
        /*0020*/ 	.dword	_ZN40_INTERNAL_44a12573_4_k_cu_f3fc4875_214664cuda3std3__45__cpo6cbeginE
	.align		8
        /*0028*/ 	.dword	_ZN40_INTERNAL_44a12573_4_k_cu_f3fc4875_214664cuda3std3__45__cpo4cendE
	.align		8
        /*0030*/ 	.dword	_ZN40_INTERNAL_44a12573_4_k_cu_f3fc4875_214664cuda3std3__442_GLOBAL__N__44a12573_4_k_cu_f3fc4875_214666ignoreE
	.align		8
        /*0038*/ 	.dword	_ZN40_INTERNAL_44a12573_4_k_cu_f3fc4875_214664cuda3std3__419piecewise_constructE
	.align		8
        /*0040*/ 	.dword	_ZN40_INTERNAL_44a12573_4_k_cu_f3fc4875_214664cuda3std3__48in_placeE
	.align		8
        /*0048*/ 	.dword	_ZN40_INTERNAL_44a12573_4_k_cu_f3fc4875_214664cuda3std6ranges3__45__cpo4swapE
	.align		8
        /*0050*/ 	.dword	_ZN40_INTERNAL_44a12573_4_k_cu_f3fc4875_214664cuda3std6ranges3__45__cpo9iter_moveE
	.align		8
        /*0058*/ 	.dword	_ZN40_INTERNAL_44a12573_4_k_cu_f3fc4875_214664cute7productE
	.align		8
        /*0060*/ 	.dword	_ZN40_INTERNAL_44a12573_4_k_cu_f3fc4875_214664cute1_E
	.align		8
        /*0068*/ 	.dword	$str$22
	.align		8
        /*0070*/ 	.dword	$str$23


//--------------------- .text._ZN7cutlass13device_kernelINS_4gemm6kernel13GemmUniversalIN4cute5tupleIJiiiiEEENS1_10collective13CollectiveMmaINS1_34MainloopSm90TmaGmmaWarpSpecializedILi7ENS5_IJNS4_1CILi1EEENSA_ILi8EEESB_EEENS1_35KernelTmaWarpSpecializedCooperativeEEENS5_IJNSA_ILi128EEESG_NSA_ILi32EEEEEEfNS5_IJlSB_lEEEfSJ_NS4_8TiledMMAINS4_8MMA_AtomIJNS4_4SM904GMMA30MMA_64x128x8_F32TF32TF32_SS_TNILNSN_7ScaleInE1ELSP_1EEEEEENS4_6LayoutINS5_IJNSA_ILi2EEESB_SB_EEENS5_IJSB_NSA_ILi0EEESV_EEEEENS5_IJNS4_10UnderscoreESY_SY_EEEEENS4_23SM90_TMA_LOAD_MULTICASTENS4_14ComposedLayoutINS4_7SwizzleILi3ELi4ELi3EEENS4_18smem_ptr_flag_bitsILi32EEENSS_INS5_IJSC_SH_EEENS5_IJSH_SB_EEEEEEEvNS4_8identityENS4_13SM90_TMA_LOADES1A_vS1B_EENS_8epilogue10collective6detail29Sm90TmaWarpSpecializedAdapterINS1F_15DefaultEpilogueIfSJ_SJ_NS1E_6thread17LinearCombinationIfLi1EffLNS1J_9ScaleType4KindE0ELNS_15FloatRoundStyleE2EfEENS1_15EpilogueDefaultEEEEEvvEEEEvNT_6ParamsE --------------------------
	.section	.text._ZN7cutlass13device_kernelINS_4gemm6kernel13GemmUniversalIN4cute5tupleIJiiiiEEENS1_10collective13CollectiveMmaINS1_34MainloopSm90TmaGmmaWarpSpecializedILi7ENS5_IJNS4_1CILi1EEENSA_ILi8EEESB_EEENS1_35KernelTmaWarpSpecializedCooperativeEEENS5_IJNSA_ILi128EEESG_NSA_ILi32EEEEEEfNS5_IJlSB_lEEEfSJ_NS4_8TiledMMAINS4_8MMA_AtomIJNS4_4SM904GMMA30MMA_64x128x8_F32TF32TF32_SS_TNILNSN_7ScaleInE1ELSP_1EEEEEENS4_6LayoutINS5_IJNSA_ILi2EEESB_SB_EEENS5_IJSB_NSA_ILi0EEESV_EEEEENS5_IJNS4_10UnderscoreESY_SY_EEEEENS4_23SM90_TMA_LOAD_MULTICASTENS4_14ComposedLayoutINS4_7SwizzleILi3ELi4ELi3EEENS4_18smem_ptr_flag_bitsILi32EEENSS_INS5_IJSC_SH_EEENS5_IJSH_SB_EEEEEEEvNS4_8identityENS4_13SM90_TMA_LOADES1A_vS1B_EENS_8epilogue10collective6detail29Sm90TmaWarpSpecializedAdapterINS1F_15DefaultEpilogueIfSJ_SJ_NS1E_6thread17LinearCombinationIfLi1EffLNS1J_9ScaleType4KindE0ELNS_15FloatRoundStyleE2EfEENS1_15EpilogueDefaultEEEEEvvEEEEvNT_6ParamsE,"ax",@progbits
	.align	128
.text._ZN7cutlass13device_kernelINS_4gemm6kernel13GemmUniversalIN4cute5tupleIJiiiiEEENS1_10collective13CollectiveMmaINS1_34MainloopSm90TmaGmmaWarpSpecializedILi7ENS5_IJNS4_1CILi1EEENSA_ILi8EEESB_EEENS1_35KernelTmaWarpSpecializedCooperativeEEENS5_IJNSA_ILi128EEESG_NSA_ILi32EEEEEEfNS5_IJlSB_lEEEfSJ_NS4_8TiledMMAINS4_8MMA_AtomIJNS4_4SM904GMMA30MMA_64x128x8_F32TF32TF32_SS_TNILNSN_7ScaleInE1ELSP_1EEEEEENS4_6LayoutINS5_IJNSA_ILi2EEESB_SB_EEENS5_IJSB_NSA_ILi0EEESV_EEEEENS5_IJNS4_10UnderscoreESY_SY_EEEEENS4_23SM90_TMA_LOAD_MULTICASTENS4_14ComposedLayoutINS4_7SwizzleILi3ELi4ELi3EEENS4_18smem_ptr_flag_bitsILi32EEENSS_INS5_IJSC_SH_EEENS5_IJSH_SB_EEEEEEEvNS4_8identityENS4_13SM90_TMA_LOADES1A_vS1B_EENS_8epilogue10collective6detail29Sm90TmaWarpSpecializedAdapterINS1F_15DefaultEpilogueIfSJ_SJ_NS1E_6thread17LinearCombinationIfLi1EffLNS1J_9ScaleType4KindE0ELNS_15FloatRoundStyleE2EfEENS1_15EpilogueDefaultEEEEEvvEEEEvNT_6ParamsE:
        .type           _ZN7cutlass13device_kernelINS_4gemm6kernel13GemmUniversalIN4cute5tupleIJiiiiEEENS1_10collective13CollectiveMmaINS1_34MainloopSm90TmaGmmaWarpSpecializedILi7ENS5_IJNS4_1CILi1EEENSA_ILi8EEESB_EEENS1_35KernelTmaWarpSpecializedCooperativeEEENS5_IJNSA_ILi128EEESG_NSA_ILi32EEEEEEfNS5_IJlSB_lEEEfSJ_NS4_8TiledMMAINS4_8MMA_AtomIJNS4_4SM904GMMA30MMA_64x128x8_F32TF32TF32_SS_TNILNSN_7ScaleInE1ELSP_1EEEEEENS4_6LayoutINS5_IJNSA_ILi2EEESB_SB_EEENS5_IJSB_NSA_ILi0EEESV_EEEEENS5_IJNS4_10UnderscoreESY_SY_EEEEENS4_23SM90_TMA_LOAD_MULTICASTENS4_14ComposedLayoutINS4_7SwizzleILi3ELi4ELi3EEENS4_18smem_ptr_flag_bitsILi32EEENSS_INS5_IJSC_SH_EEENS5_IJSH_SB_EEEEEEEvNS4_8identityENS4_13SM90_TMA_LOADES1A_vS1B_EENS_8epilogue10collective6detail29Sm90TmaWarpSpecializedAdapterINS1F_15DefaultEpilogueIfSJ_SJ_NS1E_6thread17LinearCombinationIfLi1EffLNS1J_9ScaleType4KindE0ELNS_15FloatRoundStyleE2EfEENS1_15EpilogueDefaultEEEEEvvEEEEvNT_6ParamsE,@function
        .size           _ZN7cutlass13device_kernelINS_4gemm6kernel13GemmUniversalIN4cute5tupleIJiiiiEEENS1_10collective13CollectiveMmaINS1_34MainloopSm90TmaGmmaWarpSpecializedILi7ENS5_IJNS4_1CILi1EEENSA_ILi8EEESB_EEENS1_35KernelTmaWarpSpecializedCooperativeEEENS5_IJNSA_ILi128EEESG_NSA_ILi32EEEEEEfNS5_IJlSB_lEEEfSJ_NS4_8TiledMMAINS4_8MMA_AtomIJNS4_4SM904GMMA30MMA_64x128x8_F32TF32TF32_SS_TNILNSN_7ScaleInE1ELSP_1EEEEEENS4_6LayoutINS5_IJNSA_ILi2EEESB_SB_EEENS5_IJSB_NSA_ILi0EEESV_EEEEENS5_IJNS4_10UnderscoreESY_SY_EEEEENS4_23SM90_TMA_LOAD_MULTICASTENS4_14ComposedLayoutINS4_7SwizzleILi3ELi4ELi3EEENS4_18smem_ptr_flag_bitsILi32EEENSS_INS5_IJSC_SH_EEENS5_IJSH_SB_EEEEEEEvNS4_8identityENS4_13SM90_TMA_LOADES1A_vS1B_EENS_8epilogue10collective6detail29Sm90TmaWarpSpecializedAdapterINS1F_15DefaultEpilogueIfSJ_SJ_NS1E_6thread17LinearCombinationIfLi1EffLNS1J_9ScaleType4KindE0ELNS_15FloatRoundStyleE2EfEENS1_15EpilogueDefaultEEEEEvvEEEEvNT_6ParamsE,(.L_x_205 - _ZN7cutlass13device_kernelINS_4gemm6kernel13GemmUniversalIN4cute5tupleIJiiiiEEENS1_10collective13CollectiveMmaINS1_34MainloopSm90TmaGmmaWarpSpecializedILi7ENS5_IJNS4_1CILi1EEENSA_ILi8EEESB_EEENS1_35KernelTmaWarpSpecializedCooperativeEEENS5_IJNSA_ILi128EEESG_NSA_ILi32EEEEEEfNS5_IJlSB_lEEEfSJ_NS4_8TiledMMAINS4_8MMA_AtomIJNS4_4SM904GMMA30MMA_64x128x8_F32TF32TF32_SS_TNILNSN_7ScaleInE1ELSP_1EEEEEENS4_6LayoutINS5_IJNSA_ILi2EEESB_SB_EEENS5_IJSB_NSA_ILi0EEESV_EEEEENS5_IJNS4_10UnderscoreESY_SY_EEEEENS4_23SM90_TMA_LOAD_MULTICASTENS4_14ComposedLayoutINS4_7SwizzleILi3ELi4ELi3EEENS4_18smem_ptr_flag_bitsILi32EEENSS_INS5_IJSC_SH_EEENS5_IJSH_SB_EEEEEEEvNS4_8identityENS4_13SM90_TMA_LOADES1A_vS1B_EENS_8epilogue10collective6detail29Sm90TmaWarpSpecializedAdapterINS1F_15DefaultEpilogueIfSJ_SJ_NS1E_6thread17LinearCombinationIfLi1EffLNS1J_9ScaleType4KindE0ELNS_15FloatRoundStyleE2EfEENS1_15EpilogueDefaultEEEEEvvEEEEvNT_6ParamsE)
        .other          _ZN7cutlass13device_kernelINS_4gemm6kernel13GemmUniversalIN4cute5tupleIJiiiiEEENS1_10collective13CollectiveMmaINS1_34MainloopSm90TmaGmmaWarpSpecializedILi7ENS5_IJNS4_1CILi1EEENSA_ILi8EEESB_EEENS1_35KernelTmaWarpSpecializedCooperativeEEENS5_IJNSA_ILi128EEESG_NSA_ILi32EEEEEEfNS5_IJlSB_lEEEfSJ_NS4_8TiledMMAINS4_8MMA_AtomIJNS4_4SM904GMMA30MMA_64x128x8_F32TF32TF32_SS_TNILNSN_7ScaleInE1ELSP_1EEEEEENS4_6LayoutINS5_IJNSA_ILi2EEESB_SB_EEENS5_IJSB_NSA_ILi0EEESV_EEEEENS5_IJNS4_10UnderscoreESY_SY_EEEEENS4_23SM90_TMA_LOAD_MULTICASTENS4_14ComposedLayoutINS4_7SwizzleILi3ELi4ELi3EEENS4_18smem_ptr_flag_bitsILi32EEENSS_INS5_IJSC_SH_EEENS5_IJSH_SB_EEEEEEEvNS4_8identityENS4_13SM90_TMA_LOADES1A_vS1B_EENS_8epilogue10collective6detail29Sm90TmaWarpSpecializedAdapterINS1F_15DefaultEpilogueIfSJ_SJ_NS1E_6thread17LinearCombinationIfLi1EffLNS1J_9ScaleType4KindE0ELNS_15FloatRoundStyleE2EfEENS1_15EpilogueDefaultEEEEEvvEEEEvNT_6ParamsE,@"STO_CUDA_ENTRY STV_DEFAULT"
_ZN7cutlass13device_kernelINS_4gemm6kernel13GemmUniversalIN4cute5tupleIJiiiiEEENS1_10collective13CollectiveMmaINS1_34MainloopSm90TmaGmmaWarpSpecializedILi7ENS5_IJNS4_1CILi1EEENSA_ILi8EEESB_EEENS1_35KernelTmaWarpSpecializedCooperativeEEENS5_IJNSA_ILi128EEESG_NSA_ILi32EEEEEEfNS5_IJlSB_lEEEfSJ_NS4_8TiledMMAINS4_8MMA_AtomIJNS4_4SM904GMMA30MMA_64x128x8_F32TF32TF32_SS_TNILNSN_7ScaleInE1ELSP_1EEEEEENS4_6LayoutINS5_IJNSA_ILi2EEESB_SB_EEENS5_IJSB_NSA_ILi0EEESV_EEEEENS5_IJNS4_10UnderscoreESY_SY_EEEEENS4_23SM90_TMA_LOAD_MULTICASTENS4_14ComposedLayoutINS4_7SwizzleILi3ELi4ELi3EEENS4_18smem_ptr_flag_bitsILi32EEENSS_INS5_IJSC_SH_EEENS5_IJSH_SB_EEEEEEEvNS4_8identityENS4_13SM90_TMA_LOADES1A_vS1B_EENS_8epilogue10collective6detail29Sm90TmaWarpSpecializedAdapterINS1F_15DefaultEpilogueIfSJ_SJ_NS1E_6thread17LinearCombinationIfLi1EffLNS1J_9ScaleType4KindE0ELNS_15FloatRoundStyleE2EfEENS1_15EpilogueDefaultEEEEEvvEEEEvNT_6ParamsE:
[----:B------:R-:W0:Y:S01]  /*0000*/  LDC R1, c[0x0][0x28] ;  /* 0x00000a00ff017b82 */ /* 0x000e220000000800 */
[----:B------:R-:W1:Y:S01]  /*0010*/  S2R R94, SR_TID.X ;  /* 0x00000000005e7919 */ /* 0x000e620000002100 */
[----:B------:R-:W-:Y:S01]  /*0020*/  ELECT P0, URZ, PT ;  /* 0x00000000003f782f */ /* 0x000fe20003800000 */
[----:B------:R-:W-:Y:S01]  /*0030*/  BSSY B0, `(.L_x_0) ;  /* 0x000000f000007945 */ /* 0x000fe20003800000 */
[--C-:B-1----:R-:W-:Y:S02]  /*0040*/  SHF.R.U32.HI R0, RZ, 0x5, R94.reuse ;  /* 0x00000005ff007819 */ /* 0x102fe4000001165e */
[----:B------:R-:W-:-:S03]  /*0050*/  SHF.R.U32.HI R6, RZ, 0x7, R94 ;  /* 0x00000007ff067819 */ /* 0x000fc6000001165e */
[----:B------:R-:W1:Y:S04]  /*0060*/  SHFL.IDX PT, R3, R0, RZ, 0x1f ;  /* 0x00001fff00037589 */ /* 0x000e6800000e0000 */
[----:B------:R2:W3:Y:S01]  /*0070*/  SHFL.IDX PT, R2, R6, RZ, 0x1f ;  /* 0x00001fff06027589 */ /* 0x0004e200000e0000 */
[----:B-1----:R-:W-:-:S13]  /*0080*/  ISETP.NE.OR P0, PT, R3, RZ, !P0 ;  /* 0x000000ff0300720c */ /* 0x002fda0004705670 */
[----:B0-23--:R-:W-:Y:S05]  /*0090*/  @P0 BRA `(.L_x_1) ;  /* 0x0000000000200947 */ /* 0x00dfea0003800000 */
[----:B------:R-:W-:Y:S02]  /*00a0*/  ULDC.64 UR4, c[0x0][0x198] ;  /* 0x0000660000047ab9 */ /* 0x000fe40000000a00 */
[----:B------:R-:W-:Y:S02]  /*00b0*/  UIADD3 UR6, UP0, UR4, 0xf0, URZ ;  /* 0x000000f004067890 */ /* 0x000fe4000ff1e03f */
[----:B------:R-:W-:Y:S02]  /*00c0*/  UIADD3 UR4, UP1, UR4, 0x1f0, URZ ;  /* 0x000001f004047890 */ /* 0x000fe4000ff3e03f */
[----:B------:R-:W-:Y:S02]  /*00d0*/  UIADD3.X UR7, URZ, UR5, URZ, UP0, !UPT ;  /* 0x000000053f077290 */ /* 0x000fe400087fe43f */
[----:B------:R-:W-:-:S07]  /*00e0*/  UIADD3.X UR5, URZ, UR5, URZ, UP1, !UPT ;  /* 0x000000053f057290 */ /* 0x000fce0008ffe43f */
[----:B------:R0:W-:Y:S02]  /*00f0*/  UTMACCTL.PF [UR6] ;  /* 0x00000000060079b9 */ /* 0x0001e40008040000 */
[----:B------:R0:W-:Y:S02]  /*0100*/  UTMACCTL.PF [UR4] ;  /* 0x00000000040079b9 */ /* 0x0001e40008040000 */
[----:B0-----:R-:W-:Y:S01]  /*0110*/  NOP ;  /* 0x0000000000007918 */ /* 0x001fe20000000000 */
.L_x_1:
[----:B------:R-:W-:Y:S05]  /*0120*/  BSYNC B0 ;  /* 0x0000000000007941 */ /* 0x000fea0003800000 */
.L_x_0:
[----:B------:R-:W0:Y:S02]  /*0130*/  SHFL.IDX PT, R5, R0, RZ, 0x1f ;  /* 0x00001fff00057589 */ /* 0x000e2400000e0000 */
[----:B0-----:R-:W-:-:S13]  /*0140*/  ISETP.NE.AND P0, PT, R5, RZ, PT ;  /* 0x000000ff0500720c */ /* 0x001fda0003f05270 */
[----:B------:R-:W-:Y:S05]  /*0150*/  @P0 BRA `(.L_x_2) ;  /* 0x0000000000700947 */ /* 0x000fea0003800000 */
[----:B------:R-:W0:Y:S01]  /*0160*/  S2UR UR8, SR_CgaCtaId ;  /* 0x00000000000879c3 */ /* 0x000e220000008800 */
[----:B------:R-:W-:Y:S01]  /*0170*/  UMOV UR4, 0x400 ;  /* 0x0000040000047882 */ /* 0x000fe20000000000 */
[----:B------:R-:W-:Y:S01]  /*0180*/  UMOV UR5, 0x1 ;  /* 0x0000000100057882 */ /* 0x000fe20000000000 */
[----:B------:R-:W-:Y:S01]  /*0190*/  UMOV UR6, 0x10 ;  /* 0x0000001000067882 */ /* 0x000fe20000000000 */
[----:B------:R-:W-:Y:S01]  /*01a0*/  ELECT P0, URZ, PT ;  /* 0x00000000003f782f */ /* 0x000fe20003800000 */
[----:B------:R-:W-:-:S04]  /*01b0*/  UIADD3 UR6, -UR6, 0x100000, URZ ;  /* 0x0010000006067890 */ /* 0x000fc8000fffe13f */
[----:B------:R-:W-:Y:S02]  /*01c0*/  USHF.L.U32 UR7, UR6, 0xb, URZ ;  /* 0x0000000b06077899 */ /* 0x000fe4000800063f */
[----:B------:R-:W-:Y:S02]  /*01d0*/  USHF.L.U32 UR6, UR6, 0x1, URZ ;  /* 0x0000000106067899 */ /* 0x000fe4000800063f */
[----:B0-----:R-:W-:Y:S02]  /*01e0*/  ULEA UR8, UR8, UR4, 0x18 ;  /* 0x0000000408087291 */ /* 0x001fe4000f8ec03f */
[----:B------:R-:W-:-:S04]  /*01f0*/  UIADD3 UR4, -UR5, 0x100000, URZ ;  /* 0x0010000005047890 */ /* 0x000fc8000fffe13f */
[----:B------:R-:W-:Y:S02]  /*0200*/  USHF.L.U32 UR5, UR4, 0xb, URZ ;  /* 0x0000000b04057899 */ /* 0x000fe4000800063f */
[----:B------:R-:W-:Y:S01]  /*0210*/  USHF.L.U32 UR4, UR4, 0x1, URZ ;  /* 0x0000000104047899 */ /* 0x000fe2000800063f */
[----:B------:R-:W0:Y:S11]  /*0220*/  FENCE.VIEW.ASYNC.S ;  /* 0x00000000000073c6 */ /* 0x000e360000000000 */
[----:B0-----:R0:W1:Y:S01]  /*0230*/  SYNCS.EXCH.64 URZ, [UR8], UR4 ;  /* 0x00000004083f75b2 */ /* 0x0010620008000100 */
[----:B------:R0:W2:Y:S01]  /*0240*/  SYNCS.EXCH.64 URZ, [UR8+0x38], UR6 ;  /* 0x00003806083f75b2 */ /* 0x0000a20008000100 */
[----:B------:R0:W3:Y:S01]  /*0250*/  SYNCS.EXCH.64 URZ, [UR8+0x8], UR4 ;  /* 0x00000804083f75b2 */ /* 0x0000e20008000100 */
[----:B------:R0:W4:Y:S01]  /*0260*/  SYNCS.EXCH.64 URZ, [UR8+0x40], UR6 ;  /* 0x00004006083f75b2 */ /* 0x0001220008000100 */
[----:B------:R0:W0:Y:S01]  /*0270*/  SYNCS.EXCH.64 URZ, [UR8+0x10], UR4 ;  /* 0x00001004083f75b2 */ /* 0x0000220008000100 */
        /* <DEDUP_REMOVED lines=9> */
[----:B------:R-:W-:Y:S01]  /*0310*/  NOP ;  /* 0x0000000000007918 */ /* 0x000fe20000000000 */
.L_x_2:
[----:B------:R-:W-:Y:S01]  /*0320*/  SHF.R.S32.HI R7, RZ, 0x1f, R94 ;  /* 0x0000001fff077819 */ /* 0x000fe2000001145e */
[----:B------:R-:W5:Y:S01]  /*0330*/  SHFL.IDX PT, R0, R0, RZ, 0x1f ;  /* 0x00001fff00007589 */ /* 0x000f6200000e0000 */
[----:B0-----:R-:W0:Y:S01]  /*0340*/  S2UR UR8, SR_CTAID.X ;  /* 0x00000000000879c3 */ /* 0x001e220000002500 */
[----:B------:R-:W-:Y:S02]  /*0350*/  ELECT P0, URZ, PT ;  /* 0x00000000003f782f */ /* 0x000fe40003800000 */
[----:B------:R-:W-:Y:S01]  /*0360*/  LEA.HI R7, R7, R94, RZ, 0x7 ;  /* 0x0000005e07077211 */ /* 0x000fe200078f38ff */
[----:B------:R-:W1:Y:S01]  /*0370*/  S2R R4, SR_CTAID.Y ;  /* 0x0000000000047919 */ /* 0x000e620000002600 */
[----:B------:R-:W-:Y:S01]  /*0380*/  ULDC UR4, c[0x0][0x154] ;  /* 0x0000550000047ab9 */ /* 0x000fe20000000800 */
[----:B------:R-:W-:Y:S01]  /*0390*/  NOP ;  /* 0x0000000000007918 */ /* 0x000fe20000000000 */
[----:B------:R-:W-:Y:S01]  /*03a0*/  LOP3.LUT R7, R7, 0xffffff80, RZ, 0xc0, !PT ;  /* 0xffffff8007077812 */ /* 0x000fe200078ec0ff */
[----:B------:R-:W-:Y:S01]  /*03b0*/  NOP ;  /* 0x0000000000007918 */ /* 0x000fe20000000000 */
[----:B------:R-:W2:Y:S03]  /*03c0*/  LDC R14, c[0x0][0x140] ;  /* 0x00005000ff0e7b82 */ /* 0x000ea60000000800 */
[----:B------:R-:W-:-:S05]  /*03d0*/  IMAD.IADD R7, R94, 0x1, -R7 ;  /* 0x000000015e077824 */ /* 0x000fca00078e0a07 */
[----:B------:R-:W-:Y:S01]  /*03e0*/  SHF.R.S32.HI R8, RZ, 0x1f, R7 ;  /* 0x0000001fff087819 */ /* 0x000fe20000011407 */
[----:B------:R-:W3:Y:S01]  /*03f0*/  LDC R12, c[0x0][0x144] ;  /* 0x00005100ff0c7b82 */ /* 0x000ee20000000800 */
[----:B------:R-:W-:Y:S02]  /*0400*/  LOP3.LUT P2, RZ, R7, 0x7, RZ, 0xc0, !PT ;  /* 0x0000000707ff7812 */ /* 0x000fe4000784c0ff */
[----:B------:R-:W-:Y:S02]  /*0410*/  LEA.HI R8, R8, R7, RZ, 0x3 ;  /* 0x0000000708087211 */ /* 0x000fe400078f18ff */
[----:B-----5:R-:W-:Y:S02]  /*0420*/  ISETP.NE.OR P0, PT, R0, RZ, !P0 ;  /* 0x000000ff0000720c */ /* 0x020fe40004705670 */
[--C-:B------:R-:W-:Y:S02]  /*0430*/  SHF.R.S32.HI R0, RZ, 0x3, R8.reuse ;  /* 0x00000003ff007819 */ /* 0x100fe40000011408 */
[----:B------:R-:W-:-:S02]  /*0440*/  SHF.R.S32.HI R9, RZ, 0x1f, R8 ;  /* 0x0000001fff097819 */ /* 0x000fc40000011408 */
[----:B------:R-:W-:Y:S02]  /*0450*/  SHF.R.S32.HI R8, RZ, 0x1f, R5 ;  /* 0x0000001fff087819 */ /* 0x000fe40000011405 */
[----:B------:R-:W-:Y:S02]  /*0460*/  LEA.HI R9, R9, R0, RZ, 0x2 ;  /* 0x0000000009097211 */ /* 0x000fe400078f10ff */
[----:B------:R-:W-:Y:S02]  /*0470*/  LEA.HI R8, R8, R5, RZ, 0x2 ;  /* 0x0000000508087211 */ /* 0x000fe400078f10ff */
[----:B-1----:R-:W-:Y:S01]  /*0480*/  I2FP.F32.U32 R11, R4 ;  /* 0x00000004000b7245 */ /* 0x002fe20000201000 */
[----:B------:R-:W-:Y:S01]  /*0490*/  VOTEU.ALL UP0, P0 ;  /* 0x00000000003f7886 */ /* 0x000fe20000000000 */
[----:B------:R-:W-:Y:S01]  /*04a0*/  LOP3.LUT R10, R8, 0x3ffffffc, RZ, 0xc0, !PT ;  /* 0x3ffffffc080a7812 */ /* 0x000fe200078ec0ff */
[----:B------:R-:W-:Y:S01]  /*04b0*/  VOTEU.ALL UP1, P0 ;  /* 0x00000000003f7886 */ /* 0x000fe20000020000 */
[----:B------:R-:W-:Y:S01]  /*04c0*/  LOP3.LUT R9, R9, 0xfffffffc, RZ, 0xc0, !PT ;  /* 0xfffffffc09097812 */ /* 0x000fe200078ec0ff */
[----:B------:R-:W-:Y:S01]  /*04d0*/  FMUL R13, R11, UR4 ;  /* 0x000000040b0d7c20 */ /* 0x000fe20008400000 */
[----:B------:R-:W1:Y:S01]  /*04e0*/  @!UP0 S2UR UR7, SR_CgaCtaId ;  /* 0x00000000000789c3 */ /* 0x000e620000008800 */
[----:B------:R-:W-:Y:S01]  /*04f0*/  IMAD.IADD R11, R5, 0x1, -R10 ;  /* 0x00000001050b7824 */ /* 0x000fe200078e0a0a */
[----:B0-----:R-:W-:Y:S01]  /*0500*/  I2FP.F32.U32 R10, UR8 ;  /* 0x00000008000a7c45 */ /* 0x001fe20008201000 */
[----:B------:R-:W-:Y:S01]  /*0510*/  IMAD.IADD R8, R0, 0x1, -R9 ;  /* 0x0000000100087824 */ /* 0x000fe200078e0a09 */
[----:B------:R-:W-:Y:S01]  /*0520*/  ULDC UR4, c[0x0][0x150] ;  /* 0x0000540000047ab9 */ /* 0x000fe20000000800 */
[----:B------:R-:W0:Y:S01]  /*0530*/  F2I.U32.TRUNC.NTZ R13, R13 ;  /* 0x0000000d000d7305 */ /* 0x000e22000020f000 */
[----:B------:R-:W-:Y:S01]  /*0540*/  SHF.R.S32.HI R0, RZ, 0x1f, R3 ;  /* 0x0000001fff007819 */ /* 0x000fe20000011403 */
[----:B------:R-:W-:Y:S01]  /*0550*/  FMUL R10, R10, UR4 ;  /* 0x000000040a0a7c20 */ /* 0x000fe20008400000 */
[----:B------:R-:W5:Y:S01]  /*0560*/  LDC R9, c[0x0][0x148] ;  /* 0x00005200ff097b82 */ /* 0x000f620000000800 */
[----:B------:R-:W-:Y:S01]  /*0570*/  IMAD R8, R11, 0x4, R8 ;  /* 0x000000040b087824 */ /* 0x000fe200078e0208 */
[----:B------:R-:W-:Y:S01]  /*0580*/  LEA.HI R0, R0, R3, RZ, 0x2 ;  /* 0x0000000300007211 */ /* 0x000fe200078f10ff */
[----:B------:R-:W-:Y:S01]  /*0590*/  UMOV UR4, 0x20 ;  /* 0x0000002000047882 */ /* 0x000fe20000000000 */
[----:B------:R-:W-:Y:S01]  /*05a0*/  @!UP0 UMOV UR6, 0x400 ;  /* 0x0000040000068882 */ /* 0x000fe20000000000 */
[----:B------:R-:W4:Y:S01]  /*05b0*/  F2I.U32.TRUNC.NTZ R10, R10 ;  /* 0x0000000a000a7305 */ /* 0x000f22000020f000 */
[----:B------:R-:W-:Y:S01]  /*05c0*/  LOP3.LUT R0, R0, 0xfffffffc, RZ, 0xc0, !PT ;  /* 0xfffffffc00007812 */ /* 0x000fe200078ec0ff */
[----:B------:R-:W-:Y:S01]  /*05d0*/  IMAD.SHL.U32 R19, R8, 0x4, RZ ;  /* 0x0000000408137824 */ /* 0x000fe200078e00ff */
[----:B------:R-:W-:-:S04]  /*05e0*/  @!UP0 UIADD3 UR4, -UR4, 0x100000, URZ ;  /* 0x0010000004048890 */ /* 0x000fc8000fffe13f */
[----:B------:R-:W-:Y:S02]  /*05f0*/  @!UP0 USHF.L.U32 UR5, UR4, 0xb, URZ ;  /* 0x0000000b04058899 */ /* 0x000fe4000800063f */
[----:B------:R-:W-:Y:S01]  /*0600*/  @!UP0 USHF.L.U32 UR4, UR4, 0x1, URZ ;  /* 0x0000000104048899 */ /* 0x000fe2000800063f */
[----:B--2---:R-:W-:Y:S01]  /*0610*/  ISETP.EQ.U32.AND P3, PT, R14, 0x1, PT ;  /* 0x000000010e00780c */ /* 0x004fe20003f62070 */
[----:B------:R-:W-:Y:S01]  /*0620*/  IMAD.IADD R3, R3, 0x1, -R0 ;  /* 0x0000000103037824 */ /* 0x000fe200078e0a00 */
[----:B------:R-:W-:Y:S01]  /*0630*/  LOP3.LUT R19, R8, 0xc, R19, 0x78, !PT ;  /* 0x0000000c08137812 */ /* 0x000fe200078e7813 */
[----:B0-----:R-:W-:Y:S02]  /*0640*/  IMAD.MOV R20, RZ, RZ, -R13 ;  /* 0x000000ffff147224 */ /* 0x001fe400078e0a0d */
[----:B------:R-:W-:Y:S01]  /*0650*/  VIADD R8, R2, 0xffffffff ;  /* 0xffffffff02087836 */ /* 0x000fe20000000000 */
[----:B-1----:R-:W-:Y:S01]  /*0660*/  @!UP0 ULEA UR6, UR7, UR6, 0x18 ;  /* 0x0000000607068291 */ /* 0x002fe2000f8ec03f */
[----:B------:R-:W-:Y:S01]  /*0670*/  ISETP.NE.AND P1, PT, R3, 0x3, PT ;  /* 0x000000030300780c */ /* 0x000fe20003f25270 */
[----:B------:R-:W-:Y:S01]  /*0680*/  VOTEU.ALL UP0, P0 ;  /* 0x00000000003f7886 */ /* 0x000fe20000000000 */
[----:B------:R-:W-:Y:S01]  /*0690*/  ISETP.LT.U32.AND P0, PT, R19, 0x8, !P2 ;  /* 0x000000081300780c */ /* 0x000fe20005701070 */
[----:B----4-:R-:W-:Y:S01]  /*06a0*/  IMAD.MOV R7, RZ, RZ, -R10 ;  /* 0x000000ffff077224 */ /* 0x010fe200078e0a0a */
[----:B------:R-:W-:-:S02]  /*06b0*/  ISETP.EQ.OR P1, PT, R3, RZ, !P1 ;  /* 0x000000ff0300720c */ /* 0x000fc40004f22670 */
[----:B------:R-:W-:Y:S01]  /*06c0*/  ISETP.GE.U32.AND P5, PT, R8, 0x2, PT ;  /* 0x000000020800780c */ /* 0x000fe20003fa6070 */
[----:B-----5:R-:W-:Y:S01]  /*06d0*/  IMAD R0, R9, R20, R4 ;  /* 0x0000001409007224 */ /* 0x020fe200078e0204 */
[----:B------:R-:W-:Y:S01]  /*06e0*/  ISETP.EQ.AND P1, PT, R2, RZ, P1 ;  /* 0x000000ff0200720c */ /* 0x000fe20000f22270 */
[----:B---3--:R-:W-:Y:S01]  /*06f0*/  IMAD R7, R12, R7, UR8 ;  /* 0x000000080c077e24 */ /* 0x008fe2000f8e0207 */
[----:B------:R-:W-:Y:S01]  /*0700*/  ISETP.NE.AND P2, PT, R2, RZ, PT ;  /* 0x000000ff0200720c */ /* 0x000fe20003f45270 */
[----:B------:R-:W0:Y:S02]  /*0710*/  FENCE.VIEW.ASYNC.S ;  /* 0x00000000000073c6 */ /* 0x000e240000000000 */
[----:B0-----:R0:W1:Y:S01]  /*0720*/  @!UP0 SYNCS.EXCH.64 URZ, [UR6+0x80], UR4 ;  /* 0x00008004063f85b2 */ /* 0x0010620008000100 */
[----:B------:R-:W-:Y:S02]  /*0730*/  ISETP.NE.AND P4, PT, R0, R19, PT ;  /* 0x000000130000720c */ /* 0x000fe40003f85270 */
[----:B------:R-:W-:-:S02]  /*0740*/  SEL R18, RZ, 0x1, !P1 ;  /* 0x00000001ff127807 */ /* 0x000fc40004800000 */
[----:B------:R-:W-:Y:S02]  /*0750*/  ISETP.EQ.OR P4, PT, R7, RZ, !P4 ;  /* 0x000000ff0700720c */ /* 0x000fe40006782670 */
[----:B------:R-:W-:Y:S02]  /*0760*/  LOP3.LUT R0, R94, 0x7f, RZ, 0xc0, !PT ;  /* 0x0000007f5e007812 */ /* 0x000fe400078ec0ff */
[----:B------:R-:W-:Y:S02]  /*0770*/  PLOP3.LUT P0, PT, P0, P4, PT, 0x80, 0x0 ;  /* 0x000000000000781c */ /* 0x000fe40000709070 */
[----:B------:R-:W-:Y:S02]  /*0780*/  SEL R18, R18, 0x2, P5 ;  /* 0x0000000212127807 */ /* 0x000fe40002800000 */
[----:B------:R-:W-:Y:S01]  /*0790*/  P2R R102, PR, RZ, 0x1 ;  /* 0x00000001ff667803 */ /* 0x000fe20000000000 */
[----:B------:R0:W2:Y:S01]  /*07a0*/  @!UP1 SYNCS.EXCH.64 URZ, [UR6+0x88], UR4 ;  /* 0x00008804063f95b2 */ /* 0x0000a20008000100 */
[----:B------:R-:W-:Y:S01]  /*07b0*/  NOP ;  /* 0x0000000000007918 */ /* 0x000fe20000000000 */
[----:B------:R-:W-:Y:S06]  /*07c0*/  @!P3 BRA `(.L_x_3) ;  /* 0x000000000008b947 */ /* 0x000fec0003800000 */
[----:B-12---:R-:W-:Y:S01]  /*07d0*/  UCGABAR_ARV ;  /* 0x00000000000079c7 */ /* 0x006fe20008000000 */
[----:B------:R-:W-:Y:S05]  /*07e0*/  BRA `(.L_x_4) ;  /* 0x0000000000047947 */ /* 0x000fea0003800000 */
.L_x_3:
[----:B-12---:R-:W-:Y:S01]  /*07f0*/  NOP ;  /* 0x0000000000007918 */ /* 0x006fe20000000000 */
.L_x_4:
[----:B------:R-:W1:Y:S01]  /*0800*/  LDC R2, c[0x0][0x65c] ;  /* 0x00019700ff027b82 */ /* 0x000e620000000800 */
[----:B------:R-:W-:Y:S02]  /*0810*/  IMAD.U32 R10, RZ, RZ, UR8 ;  /* 0x00000008ff0a7e24 */ /* 0x000fe4000f8e00ff */
[----:B------:R-:W-:Y:S01]  /*0820*/  IMAD.MOV.U32 R11, RZ, RZ, RZ ;  /* 0x000000ffff0b7224 */ /* 0x000fe200078e00ff */
[----:B-1----:R-:W-:-:S04]  /*0830*/  ISETP.NE.AND P1, PT, R2, 0x1, PT ;  /* 0x000000010200780c */ /* 0x002fc80003f25270 */
[----:B------:R-:W-:-:S09]  /*0840*/  P2R R5, PR, RZ, 0x2 ;  /* 0x00000002ff057803 */ /* 0x000fd20000000000 */
[----:B------:R-:W1:Y:S01]  /*0850*/  @P1 LDC R17, c[0x0][0x10] ;  /* 0x00000400ff111b82 */ /* 0x000e620000000800 */
[----:B------:R-:W-:Y:S02]  /*0860*/  @P1 IMAD.MOV.U32 R5, RZ, RZ, RZ ;  /* 0x000000ffff051224 */ /* 0x000fe400078e00ff */
[----:B------:R-:W-:-:S05]  /*0870*/  @P1 IMAD.MOV.U32 R15, RZ, RZ, RZ ;  /* 0x000000ffff0f1224 */ /* 0x000fca00078e00ff */
[----:B------:R-:W2:Y:S01]  /*0880*/  @!P1 LDC R13, c[0x0][0xc] ;  /* 0x00000300ff0d9b82 */ /* 0x000ea20000000800 */
[----:B0-----:R-:W-:Y:S01]  /*0890*/  ULDC UR4, c[0x0][0xc] ;  /* 0x0000030000047ab9 */ /* 0x001fe20000000800 */
[----:B------:R-:W-:Y:S01]  /*08a0*/  ULDC UR5, c[0x0][0x10] ;  /* 0x0000040000057ab9 */ /* 0x000fe20000000800 */
[----:B------:R-:W-:Y:S01]  /*08b0*/  ULDC UR6, c[0x0][0x14] ;  /* 0x0000050000067ab9 */ /* 0x000fe20000000800 */
[----:B------:R-:W-:-:S04]  /*08c0*/  UIMAD.WIDE.U32 UR4, UR4, UR5, URZ ;  /* 0x00000005040472a5 */ /* 0x000fc8000f8e003f */
[----:B------:R-:W-:Y:S02]  /*08d0*/  UIMAD.WIDE.U32 UR36, UR4, UR6, URZ ;  /* 0x00000006042472a5 */ /* 0x000fe4000f8e003f */
[----:B------:R-:W-:-:S04]  /*08e0*/  UIMAD UR42, UR5, UR6, URZ ;  /* 0x00000006052a72a4 */ /* 0x000fc8000f8e023f */
[----:B------:R-:W-:Y:S01]  /*08f0*/  UIADD3 UR42, UR37, UR42, URZ ;  /* 0x0000002a252a7290 */ /* 0x000fe2000fffe03f */
[----:B-1----:R-:W-:-:S04]  /*0900*/  @P1 IMAD.WIDE.U32 R16, R17, UR8, R4 ;  /* 0x0000000811101c25 */ /* 0x002fc8000f8e0004 */
[----:B------:R-:W-:Y:S02]  /*0910*/  @P1 IMAD.IADD R17, R17, 0x1, R15 ;  /* 0x0000000111111824 */ /* 0x000fe400078e020f */
[----:B--2---:R-:W-:-:S04]  /*0920*/  @!P1 IMAD.WIDE.U32 R10, R4, R13, R10 ;  /* 0x0000000d040a9225 */ /* 0x004fc800078e000a */
[----:B------:R-:W-:Y:S02]  /*0930*/  @!P1 IMAD.MOV.U32 R16, RZ, RZ, R10 ;  /* 0x000000ffff109224 */ /* 0x000fe400078e000a */
[----:B------:R-:W-:Y:S01]  /*0940*/  @!P1 IMAD.MOV.U32 R17, RZ, RZ, R11 ;  /* 0x000000ffff119224 */ /* 0x000fe200078e000b */
[----:B------:R-:W-:Y:S06]  /*0950*/  @!P3 BRA `(.L_x_5) ;  /* 0x00000000000cb947 */ /* 0x000fec0003800000 */
[----:B------:R-:W-:Y:S01]  /*0960*/  UCGABAR_WAIT ;  /* 0x0000000000007dc7 */ /* 0x000fe20008000000 */
[----:B------:R-:W-:Y:S01]  /*0970*/  CCTL.IVALL ;  /* 0x00000000ff00798f */ /* 0x000fe20002000000 */
[----:B------:R-:W-:Y:S05]  /*0980*/  BRA `(.L_x_6) ;  /* 0x0000000000047947 */ /* 0x000fea0003800000 */
.L_x_5:
[----:B------:R-:W-:Y:S06]  /*0990*/  BAR.SYNC.DEFER_BLOCKING 0x0 ;  /* 0x0000000000007b1d */ /* 0x000fec0000010000 */
.L_x_6:
[----:B------:R-:W-:Y:S05]  /*09a0*/  @!P2 BRA `(.L_x_7) ;  /* 0x0000005000a0a947 */ /* 0x000fea0003800000 */
[----:B------:R-:W-:-:S13]  /*09b0*/  ISETP.GT.U32.AND P0, PT, R8, 0x1, PT ;  /* 0x000000010800780c */ /* 0x000fda0003f04070 */
[----:B------:R-:W-:Y:S05]  /*09c0*/  @P0 EXIT ;  /* 0x000000000000094d */ /* 0x000fea0003800000 */
[----:B------:R-:W-:Y:S01]  /*09d0*/  ULDC.64 UR4, c[0x0][0x650] ;  /* 0x0001940000047ab9 */ /* 0x000fe20000000a00 */
[----:B------:R-:W-:Y:S01]  /*09e0*/  PRMT R3, RZ, 0x7610, R3 ;  /* 0x00007610ff037816 */ /* 0x000fe20000000003 */
[----:B------:R-:W-:Y:S01]  /*09f0*/  IMAD.MOV.U32 R101, RZ, RZ, -0x1 ;  /* 0xffffffffff657424 */ /* 0x000fe200078e00ff */
[----:B------:R-:W-:Y:S01]  /*0a00*/  ISETP.GE.U32.AND P0, PT, R16, UR4, PT ;  /* 0x0000000410007c0c */ /* 0x000fe2000bf06070 */
[----:B------:R-:W-:Y:S02]  /*0a10*/  IMAD.MOV.U32 R100, RZ, RZ, -0x1 ;  /* 0xffffffffff647424 */ /* 0x000fe400078e00ff */
[----:B------:R-:W-:Y:S01]  /*0a20*/  IMAD.MOV.U32 R99, RZ, RZ, -0x1 ;  /* 0xffffffffff637424 */ /* 0x000fe200078e00ff */
[----:B------:R-:W-:-:S13]  /*0a30*/  ISETP.GE.U32.AND.EX P0, PT, R17, UR5, PT, P0 ;  /* 0x0000000511007c0c */ /* 0x000fda000bf06100 */
[----:B------:R-:W-:Y:S05]  /*0a40*/  @P0 BRA `(.L_x_8) ;  /* 0x0000000400280947 */ /* 0x000fea0003800000 */
[----:B------:R-:W0:Y:S01]  /*0a50*/  LDC.64 R22, c[0x0][0x628] ;  /* 0x00018a00ff167b82 */ /* 0x000e220000000a00 */
[----:B------:R-:W-:Y:S02]  /*0a60*/  IMAD.MOV.U32 R10, RZ, RZ, R16 ;  /* 0x000000ffff0a7224 */ /* 0x000fe400078e0010 */
[----:B------:R-:W-:-:S05]  /*0a70*/  IMAD.MOV.U32 R11, RZ, RZ, R17 ;  /* 0x000000ffff0b7224 */ /* 0x000fca00078e0011 */
[----:B------:R-:W1:Y:S08]  /*0a80*/  LDC R8, c[0x0][0x630] ;  /* 0x00018c00ff087b82 */ /* 0x000e700000000800 */
[----:B------:R-:W2:Y:S01]  /*0a90*/  LDC.64 R24, c[0x0][0x620] ;  /* 0x00018800ff187b82 */ /* 0x000ea20000000a00 */
[----:B0-----:R-:W-:-:S04]  /*0aa0*/  ISETP.NE.U32.AND P0, PT, R22, RZ, PT ;  /* 0x000000ff1600720c */ /* 0x001fc80003f05070 */
[----:B------:R-:W-:-:S13]  /*0ab0*/  ISETP.NE.AND.EX P0, PT, R23, RZ, PT, P0 ;  /* 0x000000ff1700720c */ /* 0x000fda0003f05300 */
[----:B-12---:R-:W-:Y:S05]  /*0ac0*/  @!P0 BRA `(.L_x_9) ;  /* 0x0000000000288947 */ /* 0x006fea0003800000 */
[----:B------:R-:W0:Y:S02]  /*0ad0*/  LDC R3, c[0x0][0x634] ;  /* 0x00018d00ff037b82 */ /* 0x000e240000000800 */
[----:B0-----:R-:W-:-:S05]  /*0ae0*/  IADD3 R3, P0, R16, R3, RZ ;  /* 0x0000000310037210 */ /* 0x001fca0007f1e0ff */
[----:B------:R-:W-:-:S04]  /*0af0*/  IMAD.X R21, RZ, RZ, R17, P0 ;  /* 0x000000ffff157224 */ /* 0x000fc800000e0611 */
[----:B------:R-:W-:-:S04]  /*0b00*/  IMAD.WIDE.U32 R10, R21, R22, RZ ;  /* 0x00000016150a7225 */ /* 0x000fc800078e00ff */
[----:B------:R-:W-:-:S04]  /*0b10*/  IMAD.WIDE.U32 R12, P0, R3, R23, R10 ;  /* 0x00000017030c7225 */ /* 0x000fc8000780000a */
[----:B------:R-:W-:-:S04]  /*0b20*/  IMAD.WIDE.U32 R10, R3, R22, RZ ;  /* 0x00000016030a7225 */ /* 0x000fc800078e00ff */
[----:B------:R-:W-:Y:S01]  /*0b30*/  IMAD.X R15, RZ, RZ, RZ, P0 ;  /* 0x000000ffff0f7224 */ /* 0x000fe200000e06ff */
[----:B------:R-:W-:Y:S01]  /*0b40*/  IADD3 RZ, P0, R11, R12, RZ ;  /* 0x0000000c0bff7210 */ /* 0x000fe20007f1e0ff */
[----:B------:R-:W-:-:S04]  /*0b50*/  IMAD.MOV.U32 R14, RZ, RZ, R13 ;  /* 0x000000ffff0e7224 */ /* 0x000fc800078e000d */
[----:B------:R-:W-:-:S08]  /*0b60*/  IMAD.WIDE.U32.X R10, R21, R23, R14, P0 ;  /* 0x00000017150a7225 */ /* 0x000fd000000e040e */
.L_x_9:
[----:B------:R-:W0:Y:S01]  /*0b70*/  LDC.64 R28, c[0x0][0x640] ;  /* 0x00019000ff1c7b82 */ /* 0x000e220000000a00 */
[-CC-:B------:R-:W-:Y:S01]  /*0b80*/  SHF.R.U64 R99, R10, R8.reuse, R11.reuse ;  /* 0x000000080a637219 */ /* 0x180fe2000000120b */
[----:B------:R-:W-:Y:S01]  /*0b90*/  IMAD.MOV.U32 R23, RZ, RZ, 0x1 ;  /* 0x00000001ff177424 */ /* 0x000fe200078e00ff */
[----:B------:R-:W-:Y:S02]  /*0ba0*/  SHF.R.U32.HI R3, RZ, R8, R11 ;  /* 0x00000008ff037219 */ /* 0x000fe4000001160b */
[----:B------:R-:W-:-:S03]  /*0bb0*/  IADD3 R5, P0, RZ, -R99, RZ ;  /* 0x80000063ff057210 */ /* 0x000fc60007f1e0ff */
[----:B------:R-:W1:Y:S02]  /*0bc0*/  LDC R12, c[0x0][0x618] ;  /* 0x00018600ff0c7b82 */ /* 0x000e640000000800 */
[----:B------:R-:W-:Y:S02]  /*0bd0*/  IMAD.X R3, RZ, RZ, ~R3, P0 ;  /* 0x000000ffff037224 */ /* 0x000fe400000e0e03 */
[----:B------:R-:W-:-:S04]  /*0be0*/  IMAD.WIDE.U32 R10, R5, R24, R16 ;  /* 0x00000018050a7225 */ /* 0x000fc800078e0010 */
[----:B------:R-:W2:Y:S01]  /*0bf0*/  LDC R22, c[0x0][0x608] ;  /* 0x00018200ff167b82 */ /* 0x000ea20000000800 */
[----:B------:R-:W-:Y:S02]  /*0c00*/  IMAD R8, R3, R24, RZ ;  /* 0x0000001803087224 */ /* 0x000fe400078e02ff */
[----:B------:R-:W-:Y:S02]  /*0c10*/  IMAD.MOV.U32 R3, RZ, RZ, -0x1 ;  /* 0xffffffffff037424 */ /* 0x000fe400078e00ff */
[----:B------:R-:W-:-:S03]  /*0c20*/  IMAD R5, R5, R25, R8 ;  /* 0x0000001905057224 */ /* 0x000fc600078e0208 */
[----:B------:R-:W3:Y:S01]  /*0c30*/  LDC R26, c[0x0][0x658] ;  /* 0x00019600ff1a7b82 */ /* 0x000ee20000000800 */
[----:B------:R-:W-:Y:S01]  /*0c40*/  IMAD.IADD R5, R11, 0x1, R5 ;  /* 0x000000010b057824 */ /* 0x000fe200078e0205 */
[----:B0-----:R-:W-:-:S04]  /*0c50*/  ISETP.NE.U32.AND P0, PT, R28, RZ, PT ;  /* 0x000000ff1c00720c */ /* 0x001fc80003f05070 */
[----:B------:R-:W-:Y:S02]  /*0c60*/  ISETP.NE.AND.EX P0, PT, R29, RZ, PT, P0 ;  /* 0x000000ff1d00720c */ /* 0x000fe40003f05300 */
[----:B------:R-:W0:Y:S01]  /*0c70*/  LDC R24, c[0x0][0x600] ;  /* 0x00018000ff187b82 */ /* 0x000e220000000800 */
[-CC-:B-1----:R-:W-:Y:S02]  /*0c80*/  SHF.R.U64 R14, R10, R12.reuse, R5.reuse ;  /* 0x0000000c0a0e7219 */ /* 0x182fe40000001205 */
[----:B------:R-:W-:-:S05]  /*0c90*/  SHF.R.U32.HI R5, RZ, R12, R5 ;  /* 0x0000000cff057219 */ /* 0x000fca0000011605 */
[----:B------:R-:W1:Y:S01]  /*0ca0*/  LDC R15, c[0x0][0x648] ;  /* 0x00019200ff0f7b82 */ /* 0x000e620000000800 */
[-CC-:B--2---:R-:W-:Y:S02]  /*0cb0*/  SHF.R.U64 R27, R14, R22.reuse, R5.reuse ;  /* 0x000000160e1b7219 */ /* 0x184fe40000001205 */
[----:B------:R-:W-:Y:S01]  /*0cc0*/  SHF.R.U32.HI R5, RZ, R22, R5 ;  /* 0x00000016ff057219 */ /* 0x000fe20000011605 */
[----:B------:R-:W-:-:S04]  /*0cd0*/  IMAD R22, R9, R20, R4 ;  /* 0x0000001409167224 */ /* 0x000fc800078e0204 */
[----:B------:R-:W2:Y:S01]  /*0ce0*/  LDC R21, c[0x0][0x638] ;  /* 0x00018e00ff157b82 */ /* 0x000ea20000000800 */
[-CC-:B---3--:R-:W-:Y:S02]  /*0cf0*/  SHF.R.U64 R20, R27, R26.reuse, R5.reuse ;  /* 0x0000001a1b147219 */ /* 0x188fe40000001205 */
[-C--:B------:R-:W-:Y:S02]  /*0d00*/  SHF.L.U32 R3, R3, R26.reuse, RZ ;  /* 0x0000001a03037219 */ /* 0x080fe400000006ff */
[----:B------:R-:W-:Y:S01]  /*0d10*/  SHF.R.U32.HI R5, RZ, R26, R5 ;  /* 0x0000001aff057219 */ /* 0x000fe20000011605 */
[----:B------:R-:W-:Y:S01]  /*0d20*/  IMAD.MOV.U32 R4, RZ, RZ, R20 ;  /* 0x000000ffff047224 */ /* 0x000fe200078e0014 */
[----:B------:R-:W-:Y:S01]  /*0d30*/  LOP3.LUT R12, RZ, R3, RZ, 0x33, !PT ;  /* 0x00000003ff0c7212 */ /* 0x000fe200078e33ff */
[----:B------:R-:W3:Y:S01]  /*0d40*/  LDC R25, c[0x0][0x610] ;  /* 0x00018400ff197b82 */ /* 0x000ee20000000800 */
[----:B------:R-:W-:Y:S05]  /*0d50*/  @!P0 BRA `(.L_x_10) ;  /* 0x0000000000288947 */ /* 0x000fea0003800000 */
[----:B------:R-:W4:Y:S02]  /*0d60*/  LDC R3, c[0x0][0x64c] ;  /* 0x00019300ff037b82 */ /* 0x000f240000000800 */
[----:B----4-:R-:W-:-:S05]  /*0d70*/  IADD3 R3, P0, R20, R3, RZ ;  /* 0x0000000314037210 */ /* 0x010fca0007f1e0ff */
        /* <DEDUP_REMOVED lines=8> */
.L_x_10:
[----:B-1----:R-:W-:Y:S01]  /*0e00*/  SHF.R.U64 R4, R4, R15, R5 ;  /* 0x0000000f04047219 */ /* 0x002fe20000001205 */
[----:B0-----:R-:W-:Y:S01]  /*0e10*/  VIADD R5, R24, 0xffffffff ;  /* 0xffffffff18057836 */ /* 0x001fe20000000000 */
[----:B------:R-:W-:Y:S02]  /*0e20*/  SHF.L.U32 R3, R23, R26, RZ ;  /* 0x0000001a17037219 */ /* 0x000fe400000006ff */
[----:B------:R-:W-:Y:S01]  /*0e30*/  LOP3.LUT R12, R27, R12, RZ, 0xc0, !PT ;  /* 0x0000000c1b0c7212 */ /* 0x000fe200078ec0ff */
[----:B------:R-:W-:Y:S01]  /*0e40*/  IMAD.MOV R8, RZ, RZ, -R4 ;  /* 0x000000ffff087224 */ /* 0x000fe200078e0a04 */
[----:B------:R-:W-:-:S03]  /*0e50*/  SEL R7, R7, R22, !P1 ;  /* 0x0000001607077207 */ /* 0x000fc60004800000 */
[----:B------:R-:W-:Y:S01]  /*0e60*/  IMAD R12, R3, R4, R12 ;  /* 0x00000004030c7224 */ /* 0x000fe200078e020c */
[----:B------:R-:W-:Y:S01]  /*0e70*/  LOP3.LUT R4, R14, R5, RZ, 0xc0, !PT ;  /* 0x000000050e047212 */ /* 0x000fe200078ec0ff */
[----:B--2---:R-:W-:Y:S02]  /*0e80*/  IMAD R3, R8, R21, R20 ;  /* 0x0000001508037224 */ /* 0x004fe400078e0214 */
[----:B---3--:R-:W-:Y:S02]  /*0e90*/  IMAD R7, R12, R25, R7 ;  /* 0x000000190c077224 */ /* 0x008fe400078e0207 */
[----:B------:R-:W-:Y:S02]  /*0ea0*/  IMAD.MOV.U32 R5, RZ, RZ, 0x1 ;  /* 0x00000001ff057424 */ /* 0x000fe400078e00ff */
[----:B------:R-:W-:-:S03]  /*0eb0*/  IMAD R4, R3, R24, R4 ;  /* 0x0000001803047224 */ /* 0x000fc600078e0204 */
[----:B------:R-:W-:Y:S02]  /*0ec0*/  PRMT R3, R5, 0x7610, R3 ;  /* 0x0000761005037816 */ /* 0x000fe40000000003 */
[----:B------:R-:W-:Y:S02]  /*0ed0*/  SEL R100, R4, R7, !P1 ;  /* 0x0000000704647207 */ /* 0x000fe40004800000 */
[----:B------:R-:W-:-:S07]  /*0ee0*/  SEL R101, R7, R4, !P1 ;  /* 0x0000000407657207 */ /* 0x000fce0004800000 */
.L_x_8:
[----:B------:R-:W-:-:S08]  /*0ef0*/  NOP ;  /* 0x0000000000007918 */ /* 0x000fd00000000000 */
[----:B------:R-:W0:Y:S02]  /*0f00*/  USETMAXREG.TRY_ALLOC.CTAPOOL UP0, 0xe8 ;  /* 0x000000e8000079c8 */ /* 0x000e240008000600 */
[----:B0-----:R-:W-:-:S13]  /*0f10*/  PLOP3.LUT P0, PT, PT, PT, UP0, 0x80, 0x0 ;  /* 0x000000000000781c */ /* 0x001fda0003f0f008 */
[----:B------:R-:W-:Y:S05]  /*0f20*/  @!P0 BRA `(.L_x_8) ;  /* 0xfffffffc00f08947 */ /* 0x000fea000383ffff */
[----:B------:R-:W-:Y:S01]  /*0f30*/  ULDC.64 UR4, c[0x0][0x598] ;  /* 0x0001660000047ab9 */ /* 0x000fe20000000a00 */
[----:B------:R-:W-:Y:S01]  /*0f40*/  ULDC.64 UR38, c[0x0][0x208] ;  /* 0x0000820000267ab9 */ /* 0x000fe20000000a00 */
[----:B------:R-:W-:-:S04]  /*0f50*/  ISETP.NE.U32.AND P0, PT, RZ, UR4, PT ;  /* 0x00000004ff007c0c */ /* 0x000fc8000bf05070 */
[----:B------:R-:W-:-:S13]  /*0f60*/  ISETP.NE.AND.EX P0, PT, RZ, UR5, PT, P0 ;  /* 0x00000005ff007c0c */ /* 0x000fda000bf05300 */
[----:B------:R-:W-:Y:S05]  /*0f70*/  @!P0 BRA `(.L_x_11) ;  /* 0x00000000001c8947 */ /* 0x000fea0003800000 */
[----:B------:R-:W0:Y:S02]  /*0f80*/  LDC.64 R4, c[0x0][0x598] ;  /* 0x00016600ff047b82 */ /* 0x000e240000000a00 */
[----:B0-----:R-:W2:Y:S02]  /*0f90*/  LDG.E.64 R4, desc[UR38][R4.64] ;  /* 0x0000002604047981 */ /* 0x001ea4000c1e1b00 */
[----:B--2---:R-:W-:-:S04]  /*0fa0*/  ISETP.NE.U32.AND P0, PT, R4, RZ, PT ;  /* 0x000000ff0400720c */ /* 0x004fc80003f05070 */
[----:B------:R-:W-:-:S13]  /*0fb0*/  ISETP.NE.AND.EX P0, PT, R5, RZ, PT, P0 ;  /* 0x000000ff0500720c */ /* 0x000fda0003f05300 */
[----:B------:R-:W-:Y:S05]  /*0fc0*/  @!P0 BRA `(.L_x_11) ;  /* 0x0000000000088947 */ /* 0x000fea0003800000 */
[----:B------:R0:W5:Y:S01]  /*0fd0*/  LD.E R88, desc[UR38][R4.64] ;  /* 0x0000002604587980 */ /* 0x000162000c101900 */
[----:B------:R-:W-:Y:S05]  /*0fe0*/  BRA `(.L_x_12) ;  /* 0x0000000000247947 */ /* 0x000fea0003800000 */
.L_x_11:
[----:B------:R-:W-:Y:S02]  /*0ff0*/  ULDC.64 UR4, c[0x0][0x588] ;  /* 0x0001620000047ab9 */ /* 0x000fe40000000a00 */
[----:B------:R-:W-:-:S04]  /*1000*/  ISETP.NE.U32.AND P0, PT, RZ, UR4, PT ;  /* 0x00000004ff007c0c */ /* 0x000fc8000bf05070 */
[----:B------:R-:W-:-:S13]  /*1010*/  ISETP.NE.AND.EX P0, PT, RZ, UR5, PT, P0 ;  /* 0x00000005ff007c0c */ /* 0x000fda000bf05300 */
[----:B------:R-:W-:Y:S05]  /*1020*/  @!P0 BRA `(.L_x_13) ;  /* 0x00000000000c8947 */ /* 0x000fea0003800000 */
[----:B------:R-:W0:Y:S02]  /*1030*/  LDC.64 R88, c[0x0][0x588] ;  /* 0x00016200ff587b82 */ /* 0x000e240000000a00 */
[----:B0-----:R1:W5:Y:S01]  /*1040*/  LDG.E R88, desc[UR38][R88.64] ;  /* 0x0000002658587981 */ /* 0x001362000c1e1900 */
[----:B------:R-:W-:Y:S05]  /*1050*/  BRA `(.L_x_12) ;  /* 0x0000000000087947 */ /* 0x000fea0003800000 */
.L_x_13:
[----:B------:R-:W-:Y:S02]  /*1060*/  ULDC UR4, c[0x0][0x580] ;  /* 0x0001600000047ab9 */ /* 0x000fe40000000800 */
[----:B------:R-:W-:-:S07]  /*1070*/  IMAD.U32 R88, RZ, RZ, UR4 ;  /* 0x00000004ff587e24 */ /* 0x000fce000f8e00ff */
.L_x_12:
[----:B------:R-:W-:Y:S02]  /*1080*/  ULDC.64 UR4, c[0x0][0x5a0] ;  /* 0x0001680000047ab9 */ /* 0x000fe40000000a00 */
[----:B------:R-:W-:-:S04]  /*1090*/  ISETP.NE.U32.AND P0, PT, RZ, UR4, PT ;  /* 0x00000004ff007c0c */ /* 0x000fc8000bf05070 */
[----:B------:R-:W-:-:S13]  /*10a0*/  ISETP.NE.AND.EX P0, PT, RZ, UR5, PT, P0 ;  /* 0x00000005ff007c0c */ /* 0x000fda000bf05300 */
[----:B------:R-:W-:Y:S05]  /*10b0*/  @!P0 BRA `(.L_x_14) ;  /* 0x00000000001c8947 */ /* 0x000fea0003800000 */
[----:B0-----:R-:W0:Y:S02]  /*10c0*/  LDC.64 R4, c[0x0][0x5a0] ;  /* 0x00016800ff047b82 */ /* 0x001e240000000a00 */
[----:B0-----:R-:W2:Y:S02]  /*10d0*/  LDG.E.64 R4, desc[UR38][R4.64] ;  /* 0x0000002604047981 */ /* 0x001ea4000c1e1b00 */
[----:B--2---:R-:W-:-:S04]  /*10e0*/  ISETP.NE.U32.AND P0, PT, R4, RZ, PT ;  /* 0x000000ff0400720c */ /* 0x004fc80003f05070 */
[----:B------:R-:W-:-:S13]  /*10f0*/  ISETP.NE.AND.EX P0, PT, R5, RZ, PT, P0 ;  /* 0x000000ff0500720c */ /* 0x000fda0003f05300 */
[----:B------:R-:W-:Y:S05]  /*1100*/  @!P0 BRA `(.L_x_14) ;  /* 0x0000000000088947 */ /* 0x000fea0003800000 */
[----:B-1----:R0:W5:Y:S01]  /*1110*/  LD.E R89, desc[UR38][R4.64] ;  /* 0x0000002604597980 */ /* 0x002162000c101900 */
[----:B------:R-:W-:Y:S05]  /*1120*/  BRA `(.L_x_15) ;  /* 0x0000000000247947 */ /* 0x000fea0003800000 */
.L_x_14:
[----:B------:R-:W-:Y:S02]  /*1130*/  ULDC.64 UR4, c[0x0][0x590] ;  /* 0x0001640000047ab9 */ /* 0x000fe40000000a00 */
[----:B------:R-:W-:-:S04]  /*1140*/  ISETP.NE.U32.AND P0, PT, RZ, UR4, PT ;  /* 0x00000004ff007c0c */ /* 0x000fc8000bf05070 */
[----:B------:R-:W-:-:S13]  /*1150*/  ISETP.NE.AND.EX P0, PT, RZ, UR5, PT, P0 ;  /* 0x00000005ff007c0c */ /* 0x000fda000bf05300 */
[----:B------:R-:W-:Y:S05]  /*1160*/  @!P0 BRA `(.L_x_16) ;  /* 0x00000000000c8947 */ /* 0x000fea0003800000 */
[----:B0-----:R-:W1:Y:S02]  /*1170*/  LDC.64 R4, c[0x0][0x590] ;  /* 0x00016400ff047b82 */ /* 0x001e640000000a00 */
[----:B-1----:R1:W5:Y:S01]  /*1180*/  LDG.E R89, desc[UR38][R4.64] ;  /* 0x0000002604597981 */ /* 0x002362000c1e1900 */
[----:B------:R-:W-:Y:S05]  /*1190*/  BRA `(.L_x_15) ;  /* 0x0000000000087947 */ /* 0x000fea0003800000 */
.L_x_16:
[----:B------:R-:W-:Y:S02]  /*11a0*/  ULDC UR4, c[0x0][0x584] ;  /* 0x0001610000047ab9 */ /* 0x000fe40000000800 */
[----:B-1----:R-:W-:-:S07]  /*11b0*/  IMAD.U32 R89, RZ, RZ, UR4 ;  /* 0x00000004ff597e24 */ /* 0x002fce000f8e00ff */
.L_x_15:
[----:B------:R-:W-:-:S13]  /*11c0*/  LOP3.LUT P0, RZ, R3, 0xff, RZ, 0xc0, !PT ;  /* 0x000000ff03ff7812 */ /* 0x000fda000780c0ff */
[----:B------:R-:W-:Y:S05]  /*11d0*/  @!P0 EXIT ;  /* 0x000000000000894d */ /* 0x000fea0003800000 */
[----:B------:R-:W2:Y:S01]  /*11e0*/  LDC R92, c[0x0][0x658] ;  /* 0x00019600ff5c7b82 */ /* 0x000ea20000000800 */
[----:B------:R-:W-:Y:S01]  /*11f0*/  ULDC.64 UR6, c[0x0][0x288] ;  /* 0x0000a20000067ab9 */ /* 0x000fe20000000a00 */
[----:B------:R-:W-:Y:S01]  /*1200*/  LOP3.LUT R6, R6, 0x1, RZ, 0xc0, !PT ;  /* 0x0000000106067812 */ /* 0x000fe200078ec0ff */
[----:B------:R-:W-:Y:S01]  /*1210*/  UIADD3 UR4, UR7, 0x1f, URZ ;  /* 0x0000001f07047890 */ /* 0x000fe2000fffe03f */
[----:B------:R-:W-:Y:S01]  /*1220*/  SHF.R.U32.HI R3, RZ, 0x2, R94 ;  /* 0x00000002ff037819 */ /* 0x000fe2000001165e */
[----:B01----:R-:W-:Y:S01]  /*1230*/  IMAD.MOV.U32 R5, RZ, RZ, -0x1 ;  /* 0xffffffffff057424 */ /* 0x003fe200078e00ff */
[----:B------:R-:W-:Y:S01]  /*1240*/  SHF.R.U32.HI R0, RZ, 0x1, R0 ;  /* 0x00000001ff007819 */ /* 0x000fe20000011600 */
[----:B------:R-:W-:Y:S01]  /*1250*/  USHF.R.S32.HI UR5, URZ, 0x1f, UR4 ;  /* 0x0000001f3f057899 */ /* 0x000fe20008011404 */
[----:B------:R-:W0:Y:S01]  /*1260*/  LDC.64 R90, c[0x0][0x5c8] ;  /* 0x00017200ff5a7b82 */ /* 0x000e220000000a00 */
[----:B------:R-:W-:Y:S01]  /*1270*/  IMAD.SHL.U32 R22, R6, 0x40, RZ ;  /* 0x0000004006167824 */ /* 0x000fe200078e00ff */
[----:B------:R-:W-:Y:S01]  /*1280*/  LOP3.LUT R3, R3, 0x7, RZ, 0xc0, !PT ;  /* 0x0000000703037812 */ /* 0x000fe200078ec0ff */
[----:B------:R-:W-:Y:S01]  /*1290*/  ULEA.HI UR5, UR5, UR4, URZ, 0x5 ;  /* 0x0000000405057291 */ /* 0x000fe2000f8f283f */
[----:B------:R-:W-:Y:S01]  /*12a0*/  LOP3.LUT R0, R0, 0x30, RZ, 0xc0, !PT ;  /* 0x0000003000007812 */ /* 0x000fe200078ec0ff */
[----:B------:R-:W-:Y:S01]  /*12b0*/  IMAD.MOV.U32 R7, RZ, RZ, 0x1 ;  /* 0x00000001ff077424 */ /* 0x000fe200078e00ff */
[--C-:B------:R-:W-:Y:S01]  /*12c0*/  LOP3.LUT R22, R22, 0x40, R3.reuse, 0xe2, !PT ;  /* 0x0000004016167812 */ /* 0x100fe200078ee203 */
[----:B------:R-:W-:Y:S01]  /*12d0*/  USHF.R.S32.HI UR43, URZ, 0x5, UR5 ;  /* 0x000000053f2b7899 */ /* 0x000fe20008011405 */
[----:B------:R-:W1:Y:S01]  /*12e0*/  LDC R96, c[0x0][0x600] ;  /* 0x00018000ff607b82 */ /* 0x000e620000000800 */
[----:B------:R-:W-:Y:S01]  /*12f0*/  IADD3 R3, RZ, -R0, -R3 ;  /* 0x80000000ff037210 */ /* 0x000fe20007ffe803 */
[----:B------:R-:W-:Y:S01]  /*1300*/  IMAD.U32 R4, RZ, RZ, UR6 ;  /* 0x00000006ff047e24 */ /* 0x000fe2000f8e00ff */
[C---:B------:R-:W-:Y:S01]  /*1310*/  LOP3.LUT R93, R94.reuse, 0x3, RZ, 0xc0, !PT ;  /* 0x000000035e5d7812 */ /* 0x040fe200078ec0ff */
[----:B------:R-:W-:Y:S01]  /*1320*/  UISETP.LT.AND UP0, UPT, UR43, 0x1, UPT ;  /* 0x000000012b00788c */ /* 0x000fe2000bf01270 */
[----:B------:R-:W-:Y:S01]  /*1330*/  LOP3.LUT R95, R94, 0x80, RZ, 0xc0, !PT ;  /* 0x000000805e5f7812 */ /* 0x000fe200078ec0ff */
[----:B------:R-:W-:Y:S01]  /*1340*/  IMAD R3, R6, -0x40, R3 ;  /* 0xffffffc006037824 */ /* 0x000fe200078e0203 */
[----:B------:R-:W-:Y:S01]  /*1350*/  ULDC UR4, c[0x0][0x284] ;  /* 0x0000a10000047ab9 */ /* 0x000fe20000000800 */
[----:B--2---:R-:W-:Y:S01]  /*1360*/  SHF.L.U32 R5, R5, R92, RZ ;  /* 0x0000005c05057219 */ /* 0x004fe200000006ff */
[----:B------:R-:W-:Y:S01]  /*1370*/  USEL UR44, UR43, 0x1, UP0 ;  /* 0x000000012b2c7887 */ /* 0x000fe20008000000 */
[----:B------:R-:W-:Y:S01]  /*1380*/  IMAD R93, R93, -0x2, R4 ;  /* 0xfffffffe5d5d7824 */ /* 0x000fe200078e0204 */
[----:B------:R-:W-:Y:S01]  /*1390*/  LOP3.LUT R22, R22, R0, RZ, 0xfc, !PT ;  /* 0x0000000016167212 */ /* 0x000fe200078efcff */
[----:B------:R-:W-:Y:S01]  /*13a0*/  IMAD.SHL.U32 R94, R94, 0x2, RZ ;  /* 0x000000025e5e7824 */ /* 0x000fe200078e00ff */
[----:B------:R-:W-:Y:S01]  /*13b0*/  SHF.L.U32 R92, R7, R92, RZ ;  /* 0x0000005c075c7219 */ /* 0x000fe200000006ff */
[----:B------:R-:W-:Y:S01]  /*13c0*/  VIADD R98, R3, UR4 ;  /* 0x0000000403627c36 */ /* 0x000fe20008000000 */
[----:B------:R-:W-:Y:S01]  /*13d0*/  LOP3.LUT R103, R18, 0x1, RZ, 0xfc, !PT ;  /* 0x0000000112677812 */ /* 0x000fe200078efcff */
[----:B------:R-:W-:Y:S01]  /*13e0*/  IMAD.MOV.U32 R23, RZ, RZ, RZ ;  /* 0x000000ffff177224 */ /* 0x000fe200078e00ff */
[C---:B0-----:R-:W-:Y:S01]  /*13f0*/  SHF.L.U64.HI R91, R90.reuse, 0x3, R91 ;  /* 0x000000035a5b7819 */ /* 0x041fe2000001025b */
[----:B------:R-:W-:Y:S01]  /*1400*/  IMAD.SHL.U32 R90, R90, 0x8, RZ ;  /* 0x000000085a5a7824 */ /* 0x000fe200078e00ff */
[----:B------:R-:W-:Y:S01]  /*1410*/  SHF.R.U32.HI R95, RZ, 0x7, R95 ;  /* 0x00000007ff5f7819 */ /* 0x000fe2000001165f */
[----:B------:R-:W-:Y:S01]  /*1420*/  UIADD3 UR44, UR43, -UR44, URZ ;  /* 0x8000002c2b2c7290 */ /* 0x000fe2000fffe03f */
[----:B------:R-:W-:Y:S01]  /*1430*/  LOP3.LUT R97, RZ, R5, RZ, 0x33, !PT ;  /* 0x00000005ff617212 */ /* 0x000fe200078e33ff */
[----:B------:R-:W-:Y:S01]  /*1440*/  UMOV UR40, URZ ;  /* 0x0000003f00287c82 */ /* 0x000fe20008000000 */
[----:B------:R-:W-:Y:S01]  /*1450*/  UMOV UR41, URZ ;  /* 0x0000003f00297c82 */ /* 0x000fe20008000000 */
[----:B-1----:R-:W-:-:S08]  /*1460*/  VIADD R96, R96, 0xffffffff ;  /* 0xffffffff60607836 */ /* 0x002fd00000000000 */
.L_x_164:
[----:B0-----:R-:W0:Y:S01]  /*1470*/  SHFL.IDX PT, R0, R95, RZ, 0x1f ;  /* 0x00001fff5f007589 */ /* 0x001e2200000e0000 */
[----:B-1----:R-:W1:Y:S01]  /*1480*/  S2UR UR7, SR_CgaCtaId ;  /* 0x00000000000779c3 */ /* 0x002e620000008800 */
[----:B------:R-:W-:Y:S01]  /*1490*/  UMOV UR6, 0x400 ;  /* 0x0000040000067882 */ /* 0x000fe20000000000 */
[----:B0-----:R-:W-:Y:S01]  /*14a0*/  R2UR UR4, R0 ;  /* 0x00000000000472ca */ /* 0x001fe200000e0000 */
[----:B-1----:R-:W-:-:S12]  /*14b0*/  ULEA UR6, UR7, UR6, 0x18 ;  /* 0x0000000607067291 */ /* 0x002fd8000f8ec03f */
[----:B------:R-:W-:-:S04]  /*14c0*/  ULEA.HI UR5, UR4, UR4, URZ, 0x1 ;  /* 0x0000000404057291 */ /* 0x000fc8000f8f083f */
[----:B------:R-:W-:-:S04]  /*14d0*/  ULOP3.LUT UR5, UR5, 0x7fffe, URZ, 0xc0, !UPT ;  /* 0x0007fffe05057892 */ /* 0x000fc8000f8ec03f */
[----:B------:R-:W-:-:S03]  /*14e0*/  UIADD3 UR5, UR4, -UR5, URZ ;  /* 0x8000000504057290 */ /* 0x000fc6000fffe03f */
[----:B------:R-:W-:Y:S01]  /*14f0*/  ULDC UR4, c[0x0][0x28c] ;  /* 0x0000a30000047ab9 */ /* 0x000fe20000000800 */
[----:B------:R-:W-:Y:S01]  /*1500*/  ULEA UR5, UR5, UR6, 0xd ;  /* 0x0000000605057291 */ /* 0x000fe2000f8e683f */
[----:B------:R-:W-:-:S03]  /*1510*/  ISETP.LT.AND P0, PT, RZ, UR4, PT ;  /* 0x00000004ff007c0c */ /* 0x000fc6000bf01270 */
[----:B------:R-:W-:-:S04]  /*1520*/  UIADD3 UR5, UR5, 0x180, URZ ;  /* 0x0000018005057890 */ /* 0x000fc8000fffe03f */
[----:B------:R-:W-:-:S04]  /*1530*/  USHF.R.U32.HI UR5, URZ, 0x4, UR5 ;  /* 0x000000043f057899 */ /* 0x000fc80008011605 */
[----:B------:R-:W-:-:S04]  /*1540*/  ULOP3.LUT UR5, UR5, 0x3fff, URZ, 0xc0, !UPT ;  /* 0x00003fff05057892 */ /* 0x000fc8000f8ec03f */
[----:B------:R-:W-:Y:S01]  /*1550*/  ULOP3.LUT UR45, UR5, 0x10000, URZ, 0xfc, !UPT ;  /* 0x00010000052d7892 */ /* 0x000fe2000f8efc3f */
[----:B--234-:R-:W-:Y:S11]  /*1560*/  @P0 BRA `(.L_x_17) ;  /* 0x0000000000400947 */ /* 0x01cff60003800000 */
[----:B------:R-:W-:Y:S01]  /*1570*/  MOV R0, 0x0 ;  /* 0x0000000000007802 */ /* 0x000fe20000000f00 */
[----:B------:R-:W-:Y:S01]  /*1580*/  ULDC.64 UR4, c[0x4][0x68] ;  /* 0x01001a0000047ab9 */ /* 0x000fe20000000a00 */
[----:B------:R-:W-:Y:S01]  /*1590*/  ULDC.64 UR6, c[0x4][0x8] ;  /* 0x0100020000067ab9 */ /* 0x000fe20000000a00 */
[----:B------:R-:W-:Y:S01]  /*15a0*/  IMAD.U32 R4, RZ, RZ, UR4 ;  /* 0x00000004ff047e24 */ /* 0x000fe2000f8e00ff */
[----:B------:R0:W1:Y:S01]  /*15b0*/  LDC.64 R14, c[0x4][R0] ;  /* 0x01000000000e7b82 */ /* 0x0000620000000a00 */
[----:B------:R-:W-:Y:S01]  /*15c0*/  IMAD.U32 R5, RZ, RZ, UR5 ;  /* 0x00000005ff057e24 */ /* 0x000fe2000f8e00ff */
[----:B------:R-:W-:Y:S01]  /*15d0*/  ULDC.64 UR4, c[0x4][0x70] ;  /* 0x01001c0000047ab9 */ /* 0x000fe20000000a00 */
[----:B------:R-:W-:Y:S02]  /*15e0*/  IMAD.U32 R10, RZ, RZ, UR6 ;  /* 0x00000006ff0a7e24 */ /* 0x000fe4000f8e00ff */
[----:B------:R-:W-:Y:S02]  /*15f0*/  IMAD.U32 R6, RZ, RZ, UR4 ;  /* 0x00000004ff067e24 */ /* 0x000fe4000f8e00ff */
[----:B------:R-:W-:-:S02]  /*1600*/  IMAD.U32 R7, RZ, RZ, UR5 ;  /* 0x00000005ff077e24 */ /* 0x000fc4000f8e00ff */
[----:B------:R-:W-:Y:S02]  /*1610*/  IMAD.U32 R11, RZ, RZ, UR7 ;  /* 0x00000007ff0b7e24 */ /* 0x000fe4000f8e00ff */
[----:B------:R-:W-:Y:S02]  /*1620*/  IMAD.MOV.U32 R8, RZ, RZ, 0x1e1 ;  /* 0x000001e1ff087424 */ /* 0x000fe400078e00ff */
[----:B------:R-:W-:Y:S02]  /*1630*/  IMAD.MOV.U32 R12, RZ, RZ, 0x1 ;  /* 0x00000001ff0c7424 */ /* 0x000fe400078e00ff */
[----:B0-----:R-:W-:-:S07]  /*1640*/  IMAD.MOV.U32 R13, RZ, RZ, RZ ;  /* 0x000000ffff0d7224 */ /* 0x001fce00078e00ff */
[----:B------:R-:W-:-:S07]  /*1650*/  LEPC R20, `(.L_x_17) ;  /* 0x000000001014794e */ /* 0x000fce0000000000 */
[----:B-1---5:R-:W-:Y:S05]  /*1660*/  CALL.ABS.NOINC R14 ;  /* 0x000000000e007343 */ /* 0x022fea0003c00000 */
.L_x_17:
[----:B------:R-:W-:-:S13]  /*1670*/  ISETP.NE.AND P0, PT, R103, 0x3, PT ;  /* 0x000000036700780c */ /* 0x000fda0003f05270 */
[----:B------:R-:W-:Y:S05]  /*1680*/  @!P0 BRA `(.L_x_18) ;  /* 0x0000000000048947 */ /* 0x000fea0003800000 */
[----:B------:R-:W-:Y:S01]  /*1690*/  BPT.TRAP 0x1 ;  /* 0x000000040000795c */ /* 0x000fe20000300000 */
.L_x_18:
[----:B------:R-:W0:Y:S01]  /*16a0*/  S2UR UR5, SR_CgaCtaId ;  /* 0x00000000000579c3 */ /* 0x000e220000008800 */
[----:B------:R-:W-:Y:S01]  /*16b0*/  UMOV UR4, 0x400 ;  /* 0x0000040000047882 */ /* 0x000fe20000000000 */
[----:B------:R-:W-:Y:S02]  /*16c0*/  IMAD.U32 R0, RZ, RZ, UR40 ;  /* 0x00000028ff007e24 */ /* 0x000fe4000f8e00ff */
[----:B------:R-:W-:-:S03]  /*16d0*/  IMAD.U32 R3, RZ, RZ, UR41 ;  /* 0x00000029ff037e24 */ /* 0x000fc6000f8e00ff */
[----:B------:R-:W-:Y:S01]  /*16e0*/  SHF.L.U32 R0, R0, 0x1f, RZ ;  /* 0x0000001f00007819 */ /* 0x000fe200000006ff */
[----:B0-----:R-:W-:-:S06]  /*16f0*/  ULEA UR4, UR5, UR4, 0x18 ;  /* 0x0000000405047291 */ /* 0x001fcc000f8ec03f */
[----:B------:R-:W-:-:S04]  /*1700*/  IMAD.U32 R6, RZ, RZ, UR4 ;  /* 0x00000004ff067e24 */ /* 0x000fc8000f8e00ff */
[----:B------:R-:W-:-:S04]  /*1710*/  IMAD R3, R3, 0x8, R6 ;  /* 0x0000000803037824 */ /* 0x000fc800078e0206 */
[----:B------:R0:W1:Y:S01]  /*1720*/  SYNCS.PHASECHK.TRANS64.TRYWAIT P1, [R3+URZ], R0 ;  /* 0x00000000030075a7 */ /* 0x000062000802017f */
[----:B------:R-:W-:Y:S05]  /*1730*/  @!P0 BRA `(.L_x_19) ;  /* 0x0000000000048947 */ /* 0x000fea0003800000 */
[----:B------:R-:W-:Y:S01]  /*1740*/  BPT.TRAP 0x1 ;  /* 0x000000040000795c */ /* 0x000fe20000300000 */
.L_x_19:
[----:B------:R-:W-:-:S05]  /*1750*/  IMAD.U32 R4, RZ, RZ, UR44 ;  /* 0x0000002cff047e24 */ /* 0x000fca000f8e00ff */
[----:B------:R-:W-:Y:S01]  /*1760*/  ISETP.GE.AND P2, PT, R4, 0x1, PT ;  /* 0x000000010400780c */ /* 0x000fe20003f46270 */
[----:B-1----:R-:W-:-:S12]  /*1770*/  @P1 BRA `(.L_x_20) ;  /* 0x0000000000081947 */ /* 0x002fd80003800000 */
[----:B------:R-:W1:Y:S02]  /*1780*/  SYNCS.PHASECHK.TRANS64.TRYWAIT P1, [R3+URZ], R0 ;  /* 0x00000000030075a7 */ /* 0x000e64000802017f */
[----:B-1----:R-:W-:Y:S05]  /*1790*/  @!P1 BRA `(.L_x_21) ;  /* 0x0000005800e49947 */ /* 0x002fea0003800000 */
.L_x_20:
[----:B------:R-:W-:Y:S05]  /*17a0*/  WARPSYNC.ALL ;  /* 0x0000000000007948 */ /* 0x000fea0003800000 */
[----:B------:R-:W-:Y:S01]  /*17b0*/  R2UR UR4, R6 ;  /* 0x00000000060472ca */ /* 0x000fe200000e0000 */
[----:B------:R-:W-:Y:S01]  /*17c0*/  ULEA UR5, UR41, UR45, 0xa ;  /* 0x0000002d29057291 */ /* 0x000fe2000f8e503f */
[----:B------:R-:W-:Y:S01]  /*17d0*/  WARPGROUP.ARRIVE ;  /* 0x00000000000079c5 */ /* 0x000fe20000000000 */
[----:B------:R-:W-:Y:S01]  /*17e0*/  UMOV UR9, 0x40000040 ;  /* 0x4000004000097882 */ /* 0x000fe20000000000 */
[----:B------:R-:W-:-:S04]  /*17f0*/  UMOV UR11, 0x40000040 ;  /* 0x40000040000b7882 */ /* 0x000fc80000000000 */
[----:B------:R-:W-:-:S05]  /*1800*/  UMOV UR8, UR5 ;  /* 0x0000000500087c82 */ /* 0x000fca0008000000 */
[----:B------:R-:W-:-:S04]  /*1810*/  UIADD3 UR4, UR4, 0x1c180, URZ ;  /* 0x0001c18004047890 */ /* 0x000fc8000fffe03f */
[----:B------:R-:W-:-:S04]  /*1820*/  USHF.R.U32.HI UR4, URZ, 0x4, UR4 ;  /* 0x000000043f047899 */ /* 0x000fc80008011604 */
[----:B------:R-:W-:-:S04]  /*1830*/  ULOP3.LUT UR4, UR4, 0x3fff, URZ, 0xc0, !UPT ;  /* 0x00003fff04047892 */ /* 0x000fc8000f8ec03f */
[----:B------:R-:W-:-:S04]  /*1840*/  ULOP3.LUT UR4, UR4, 0x10000, URZ, 0xfc, !UPT ;  /* 0x0001000004047892 */ /* 0x000fc8000f8efc3f */
[----:B------:R-:W-:-:S07]  /*1850*/  ULEA UR6, UR41, UR4, 0xa ;  /* 0x0000000429067291 */ /* 0x000fce000f8e503f */
[----:B------:R-:W-:Y:S02]  /*1860*/  UMOV UR10, UR6 ;  /* 0x00000006000a7c82 */ /* 0x000fe40008000000 */
[----:B------:R-:W-:Y:S01]  /*1870*/  HGMMA.64x128x8.F32.TF32 R24, gdesc[UR8], RZ, !UPT, gsb0 ;  /* 0x05e00000081879f0 */ /* 0x000fe2000c0028ff */
[----:B------:R-:W-:Y:S02]  /*1880*/  UIADD3 UR8, UR5, 0x2, URZ ;  /* 0x0000000205087890 */ /* 0x000fe4000fffe03f */
[----:B------:R-:W-:Y:S01]  /*1890*/  UIADD3 UR10, UR6, 0x2, URZ ;  /* 0x00000002060a7890 */ /* 0x000fe2000fffe03f */
[----:B------:R-:W-:Y:S01]  /*18a0*/  UMOV UR9, 0x40000040 ;  /* 0x4000004000097882 */ /* 0x000fe20000000000 */
[----:B------:R-:W-:Y:S01]  /*18b0*/  UMOV UR11, 0x40000040 ;  /* 0x40000040000b7882 */ /* 0x000fe20000000000 */
[----:B------:R-:W-:Y:S02]  /*18c0*/  WARPGROUP.DEPBAR.LE gsb0, 0x0 ;  /* 0x00008000000079c5 */ /* 0x000fe40000010000 */
[----:B------:R-:W-:-:S06]  /*18d0*/  WARPGROUP.ARRIVE ;  /* 0x00000000000079c5 */ /* 0x000fcc0000000000 */
[----:B------:R-:W-:Y:S01]  /*18e0*/  HGMMA.64x128x8.F32.TF32 R24, gdesc[UR8], R24, gsb0 ;  /* 0x05e00000081879f0 */ /* 0x000fe20008002818 */
        /* <DEDUP_REMOVED lines=13> */
[----:B------:R-:W-:Y:S03]  /*19c0*/  HGMMA.64x128x8.F32.TF32 R24, gdesc[UR8], R24, gsb0 ;  /* 0x05e00000081879f0 */ /* 0x000fe60008002818 */
[----:B------:R-:W-:Y:S02]  /*19d0*/  WARPGROUP.DEPBAR.LE gsb0, 0x0 ;  /* 0x00008000000079c5 */ /* 0x000fe40000010000 */
[----:B------:R-:W-:Y:S05]  /*19e0*/  @!P2 BRA `(.L_x_22) ;  /* 0x000000040028a947 */ /* 0x000fea0003800000 */
[----:B------:R-:W-:Y:S01]  /*19f0*/  UIADD3 UR5, UR41, 0x1, URZ ;  /* 0x0000000129057890 */ /* 0x000fe2000fffe03f */
[----:B01----:R-:W-:Y:S02]  /*1a00*/  IMAD.U32 R0, RZ, RZ, UR44 ;  /* 0x0000002cff007e24 */ /* 0x003fe4000f8e00ff */
[----:B------:R-:W-:Y:S01]  /*1a10*/  IMAD.U32 R3, RZ, RZ, UR41 ;  /* 0x00000029ff037e24 */ /* 0x000fe2000f8e00ff */
[----:B------:R-:W-:-:S04]  /*1a20*/  UISETP.NE.AND UP0, UPT, UR5, 0x7, UPT ;  /* 0x000000070500788c */ /* 0x000fc8000bf05270 */
[----:B------:R-:W-:Y:S02]  /*1a30*/  USEL UR6, URZ, 0x1, UP0 ;  /* 0x000000013f067887 */ /* 0x000fe40008000000 */
[----:B------:R-:W-:Y:S02]  /*1a40*/  USEL UR5, UR5, URZ, UP0 ;  /* 0x0000003f05057287 */ /* 0x000fe40008000000 */
[----:B------:R-:W-:-:S06]  /*1a50*/  ULOP3.LUT UR6, UR40, UR6, URZ, 0x3c, !UPT ;  /* 0x0000000628067292 */ /* 0x000fcc000f8e3c3f */
[----:B------:R-:W-:-:S07]  /*1a60*/  IMAD.U32 R7, RZ, RZ, UR6 ;  /* 0x00000006ff077e24 */ /* 0x000fce000f8e00ff */
.L_x_29:
[----:B------:R-:W-:Y:S05]  /*1a70*/  @!P0 BRA `(.L_x_23) ;  /* 0x0000000000048947 */ /* 0x000fea0003800000 */
[----:B------:R-:W-:Y:S01]  /*1a80*/  BPT.TRAP 0x1 ;  /* 0x000000040000795c */ /* 0x000fe20000300000 */
.L_x_23:
[----:B------:R-:W0:Y:S01]  /*1a90*/  S2UR UR7, SR_CgaCtaId ;  /* 0x00000000000779c3 */ /* 0x000e220000008800 */
[----:B------:R-:W-:Y:S01]  /*1aa0*/  UMOV UR6, 0x400 ;  /* 0x0000040000067882 */ /* 0x000fe20000000000 */
[----:B------:R-:W-:Y:S01]  /*1ab0*/  IMAD.U32 R5, RZ, RZ, UR5 ;  /* 0x00000005ff057e24 */ /* 0x000fe2000f8e00ff */
[----:B------:R-:W-:Y:S01]  /*1ac0*/  SHF.L.U32 R4, R7, 0x1f, RZ ;  /* 0x0000001f07047819 */ /* 0x000fe200000006ff */
[----:B0-----:R-:W-:-:S06]  /*1ad0*/  ULEA UR6, UR7, UR6, 0x18 ;  /* 0x0000000607067291 */ /* 0x001fcc000f8ec03f */
[----:B------:R-:W-:-:S04]  /*1ae0*/  IMAD.U32 R6, RZ, RZ, UR6 ;  /* 0x00000006ff067e24 */ /* 0x000fc8000f8e00ff */
[----:B------:R-:W-:-:S04]  /*1af0*/  IMAD R5, R5, 0x8, R6 ;  /* 0x0000000805057824 */ /* 0x000fc800078e0206 */
[----:B------:R0:W1:Y:S01]  /*1b00*/  SYNCS.PHASECHK.TRANS64.TRYWAIT P1, [R5+URZ], R4 ;  /* 0x00000004050075a7 */ /* 0x000062000802017f */
[----:B------:R-:W-:Y:S05]  /*1b10*/  @!P0 BRA `(.L_x_24) ;  /* 0x0000000000048947 */ /* 0x000fea0003800000 */
[----:B------:R-:W-:Y:S01]  /*1b20*/  BPT.TRAP 0x1 ;  /* 0x000000040000795c */ /* 0x000fe20000300000 */
.L_x_24:
[----:B-1----:R-:W-:Y:S05]  /*1b30*/  @P1 BRA `(.L_x_25) ;  /* 0x0000000000081947 */ /* 0x002fea0003800000 */
[----:B------:R-:W1:Y:S02]  /*1b40*/  SYNCS.PHASECHK.TRANS64.TRYWAIT P1, [R5+URZ], R4 ;  /* 0x00000004050075a7 */ /* 0x000e64000802017f */
[----:B-1----:R-:W-:Y:S05]  /*1b50*/  @!P1 BRA `(.L_x_26) ;  /* 0x0000005800089947 */ /* 0x002fea0003800000 */
.L_x_25:
[----:B------:R-:W-:Y:S01]  /*1b60*/  ULEA UR6, UR5, UR45, 0xa ;  /* 0x0000002d05067291 */ /* 0x000fe2000f8e503f */
[----:B------:R-:W-:Y:S01]  /*1b70*/  WARPGROUP.ARRIVE ;  /* 0x00000000000079c5 */ /* 0x000fe20000000000 */
[----:B------:R-:W-:Y:S01]  /*1b80*/  ULEA UR7, UR5, UR4, 0xa ;  /* 0x0000000405077291 */ /* 0x000fe2000f8e503f */
[----:B------:R-:W-:Y:S01]  /*1b90*/  UMOV UR9, 0x40000040 ;  /* 0x4000004000097882 */ /* 0x000fe20000000000 */
[----:B------:R-:W-:-:S03]  /*1ba0*/  UMOV UR11, 0x40000040 ;  /* 0x40000040000b7882 */ /* 0x000fc60000000000 */
[----:B------:R-:W-:Y:S02]  /*1bb0*/  UMOV UR8, UR6 ;  /* 0x0000000600087c82 */ /* 0x000fe40008000000 */
[----:B------:R-:W-:Y:S02]  /*1bc0*/  UMOV UR10, UR7 ;  /* 0x00000007000a7c82 */ /* 0x000fe40008000000 */
[----:B------:R-:W-:Y:S01]  /*1bd0*/  HGMMA.64x128x8.F32.TF32 R24, gdesc[UR8], R24, gsb0 ;  /* 0x05e00000081879f0 */ /* 0x000fe20008002818 */
[----:B------:R-:W-:Y:S02]  /*1be0*/  UIADD3 UR8, UR6, 0x2, URZ ;  /* 0x0000000206087890 */ /* 0x000fe4000fffe03f */
[----:B------:R-:W-:Y:S01]  /*1bf0*/  UIADD3 UR10, UR7, 0x2, URZ ;  /* 0x00000002070a7890 */ /* 0x000fe2000fffe03f */
[----:B------:R-:W-:Y:S01]  /*1c00*/  UMOV UR9, 0x40000040 ;  /* 0x4000004000097882 */ /* 0x000fe20000000000 */
[----:B------:R-:W-:Y:S01]  /*1c10*/  UMOV UR11, 0x40000040 ;  /* 0x40000040000b7882 */ /* 0x000fe20000000000 */
[----:B------:R-:W-:-:S02]  /*1c20*/  WARPGROUP.DEPBAR.LE gsb0, 0x0 ;  /* 0x00008000000079c5 */ /* 0x000fc40000010000 */
        /* <DEDUP_REMOVED lines=18> */
[----:B------:R-:W-:Y:S01]  /*1d50*/  BPT.TRAP 0x1 ;  /* 0x000000040000795c */ /* 0x000fe20000300000 */
.L_x_27:
[----:B------:R-:W-:-:S13]  /*1d60*/  ISETP.NE.AND P1, PT, R102, RZ, PT ;  /* 0x000000ff6600720c */ /* 0x000fda0003f25270 */
[----:B01----:R-:W-:-:S04]  /*1d70*/  @P1 IMAD R4, R3, 0x8, R6 ;  /* 0x0000000803041824 */ /* 0x003fc800078e0206 */
[----:B------:R-:W-:-:S05]  /*1d80*/  @P1 VIADD R4, R4, 0x38 ;  /* 0x0000003804041836 */ /* 0x000fca0000000000 */
[----:B------:R-:W-:-:S04]  /*1d90*/  @P1 PRMT R4, R19, 0x654, R4 ;  /* 0x0000065413041816 */ /* 0x000fc80000000004 */
[----:B------:R0:W-:Y:S01]  /*1da0*/  @P1 SYNCS.ARRIVE.TRANS64.RED.A1T0 RZ, [R4+URZ], RZ ;  /* 0x000000ff04ff19a7 */ /* 0x0001e2000810043f */
[----:B------:R-:W-:-:S13]  /*1db0*/  ISETP.GT.U32.AND P1, PT, R18, 0x1, PT ;  /* 0x000000011200780c */ /* 0x000fda0003f24070 */
[----:B0-----:R-:W-:Y:S05]  /*1dc0*/  @P1 BRA `(.L_x_28) ;  /* 0x0000000000041947 */ /* 0x001fea0003800000 */
[----:B------:R-:W-:Y:S01]  /*1dd0*/  BPT.TRAP 0x1 ;  /* 0x000000040000795c */ /* 0x000fe20000300000 */
.L_x_28:
[----:B------:R-:W-:Y:S01]  /*1de0*/  UIADD3 UR5, UR5, 0x1, URZ ;  /* 0x0000000105057890 */ /* 0x000fe2000fffe03f */
[C---:B------:R-:W-:Y:S01]  /*1df0*/  ISETP.GT.AND P2, PT, R0.reuse, 0x1, PT ;  /* 0x000000010000780c */ /* 0x040fe20003f44270 */
[----:B------:R-:W-:Y:S02]  /*1e00*/  VIADD R3, R3, 0x1 ;  /* 0x0000000103037836 */ /* 0x000fe40000000000 */
[----:B------:R-:W-:Y:S01]  /*1e10*/  UISETP.NE.AND UP0, UPT, UR5, 0x7, UPT ;  /* 0x000000070500788c */ /* 0x000fe2000bf05270 */
[----:B------:R-:W-:Y:S02]  /*1e20*/  VIADD R0, R0, 0xffffffff ;  /* 0xffffffff00007836 */ /* 0x000fe40000000000 */
[C---:B------:R-:W-:Y:S01]  /*1e30*/  ISETP.NE.AND P1, PT, R3.reuse, 0x7, PT ;  /* 0x000000070300780c */ /* 0x040fe20003f25270 */
[----:B------:R-:W-:Y:S02]  /*1e40*/  USEL UR6, URZ, 0x1, UP0 ;  /* 0x000000013f067887 */ /* 0x000fe40008000000 */
[----:B------:R-:W-:Y:S01]  /*1e50*/  USEL UR5, UR5, URZ, UP0 ;  /* 0x0000003f05057287 */ /* 0x000fe20008000000 */
[----:B------:R-:W-:-:S03]  /*1e60*/  SEL R3, R3, RZ, P1 ;  /* 0x000000ff03037207 */ /* 0x000fc60000800000 */
[----:B------:R-:W-:Y:S01]  /*1e70*/  LOP3.LUT R7, R7, UR6, RZ, 0x3c, !PT ;  /* 0x0000000607077c12 */ /* 0x000fe2000f8e3cff */
[----:B------:R-:W-:Y:S07]  /*1e80*/  @P2 BRA `(.L_x_29) ;  /* 0xfffffff800f82947 */ /* 0x000fee000383ffff */
.L_x_22:
[----:B01----:R-:W0:Y:S02]  /*1e90*/  LDC R0, c[0x0][0x28c] ;  /* 0x0000a300ff007b82 */ /* 0x003e240000000800 */
[----:B0-----:R-:W-:-:S13]  /*1ea0*/  ISETP.GE.AND P1, PT, R0, 0x1, PT ;  /* 0x000000010000780c */ /* 0x001fda0003f26270 */
[----:B------:R-:W-:Y:S05]  /*1eb0*/  @!P1 BRA `(.L_x_30) ;  /* 0x0000000000509947 */ /* 0x000fea0003800000 */
[----:B------:R-:W-:Y:S05]  /*1ec0*/  @!P0 BRA `(.L_x_31) ;  /* 0x0000000000048947 */ /* 0x000fea0003800000 */
[----:B------:R-:W-:Y:S01]  /*1ed0*/  BPT.TRAP 0x1 ;  /* 0x000000040000795c */ /* 0x000fe20000300000 */
.L_x_31:
[----:B------:R-:W-:Y:S01]  /*1ee0*/  ISETP.NE.AND P1, PT, R102, RZ, PT ;  /* 0x000000ff6600720c */ /* 0x000fe20003f25270 */
[----:B------:R-:W-:Y:S01]  /*1ef0*/  BSSY B0, `(.L_x_32) ;  /* 0x000000e000007945 */ /* 0x000fe20003800000 */
[----:B------:R-:W-:-:S11]  /*1f00*/  ISETP.GT.U32.AND P0, PT, R18, 0x1, PT ;  /* 0x000000011200780c */ /* 0x000fd60003f04070 */
[----:B------:R-:W-:Y:S05]  /*1f10*/  @!P1 BRA `(.L_x_33) ;  /* 0x00000000002c9947 */ /* 0x000fea0003800000 */
[----:B------:R-:W-:-:S04]  /*1f20*/  UIADD3 UR6, UR44, UR41, URZ ;  /* 0x000000292c067290 */ /* 0x000fc8000fffe03f */
[----:B------:R-:W-:-:S04]  /*1f30*/  UIMAD.WIDE.U32 UR4, UR6, 0x24924925, URZ ;  /* 0x24924925060478a5 */ /* 0x000fc8000f8e003f */
[----:B------:R-:W-:-:S04]  /*1f40*/  UIADD3 UR4, UR6, -UR5, URZ ;  /* 0x8000000506047290 */ /* 0x000fc8000fffe03f */
[----:B------:R-:W-:-:S04]  /*1f50*/  ULEA.HI UR4, UR4, UR5, URZ, 0x1f ;  /* 0x0000000504047291 */ /* 0x000fc8000f8ff83f */
[----:B------:R-:W-:-:S04]  /*1f60*/  USHF.R.U32.HI UR4, URZ, 0x2, UR4 ;  /* 0x000000023f047899 */ /* 0x000fc80008011604 */
[----:B------:R-:W-:-:S06]  /*1f70*/  UIMAD UR4, UR4, -0x7, UR6 ;  /* 0xfffffff9040478a4 */ /* 0x000fcc000f8e0206 */
[----:B------:R-:W-:-:S04]  /*1f80*/  IMAD.U32 R3, RZ, RZ, UR4 ;  /* 0x00000004ff037e24 */ /* 0x000fc8000f8e00ff */
[----:B------:R-:W-:-:S04]  /*1f90*/  IMAD R0, R3, 0x8, R6 ;  /* 0x0000000803007824 */ /* 0x000fc800078e0206 */
[----:B------:R-:W-:-:S05]  /*1fa0*/  VIADD R0, R0, 0x38 ;  /* 0x0000003800007836 */ /* 0x000fca0000000000 */
[----:B------:R-:W-:-:S04]  /*1fb0*/  PRMT R0, R19, 0x654, R0 ;  /* 0x0000065413007816 */ /* 0x000fc80000000000 */
[----:B------:R0:W-:Y:S03]  /*1fc0*/  SYNCS.ARRIVE.TRANS64.RED.A1T0 RZ, [R0+URZ], RZ ;  /* 0x000000ff00ff79a7 */ /* 0x0001e6000810043f */
.L_x_33:
[----:B------:R-:W-:Y:S05]  /*1fd0*/  BSYNC B0 ;  /* 0x0000000000007941 */ /* 0x000fea0003800000 */
.L_x_32:
[----:B------:R-:W-:Y:S05]  /*1fe0*/  @P0 BRA `(.L_x_30) ;  /* 0x0000000000040947 */ /* 0x000fea0003800000 */
[----:B------:R-:W-:Y:S01]  /*1ff0*/  BPT.TRAP 0x1 ;  /* 0x000000040000795c */ /* 0x000fe20000300000 */
.L_x_30:
[----:B------:R-:W-:Y:S01]  /*2000*/  UISETP.GE.U32.AND UP1, UPT, UR43, 0x7, UPT ;  /* 0x000000072b00788c */ /* 0x000fe2000bf26070 */
[----:B------:R-:W-:Y:S01]  /*2010*/  IMAD.SHL.U32 R3, R100, 0x80, RZ ;  /* 0x0000008064037824 */ /* 0x000fe200078e00ff */
[----:B------:R-:W-:Y:S01]  /*2020*/  UIADD3 UR41, UR43, UR41, URZ ;  /* 0x000000292b297290 */ /* 0x000fe2000fffe03f */
[----:B------:R-:W-:Y:S01]  /*2030*/  SHF.R.S32.HI R13, RZ, 0x1f, R99 ;  /* 0x0000001fff0d7819 */ /* 0x000fe20000011463 */
[----:B------:R-:W-:Y:S01]  /*2040*/  ULDC UR10, c[0x0][0x288] ;  /* 0x0000a200000a7ab9 */ /* 0x000fe20000000800 */
[----:B------:R-:W-:Y:S01]  /*2050*/  IMAD.SHL.U32 R7, R101, 0x80, RZ ;  /* 0x0000008065077824 */ /* 0x000fe200078e00ff */
[C---:B------:R-:W-:Y:S01]  /*2060*/  LOP3.LUT R8, R3.reuse, 0x6, R94, 0xf8, !PT ;  /* 0x0000000603087812 */ /* 0x040fe200078ef85e */
[----:B------:R-:W-:Y:S01]  /*2070*/  UISETP.GT.U32.AND UP0, UPT, UR41, 0x6, UPT ;  /* 0x000000062900788c */ /* 0x000fe2000bf04070 */
[----:B------:R-:W-:Y:S01]  /*2080*/  ISETP.GE.AND P0, PT, R3, UR10, PT ;  /* 0x0000000a03007c0c */ /* 0x000fe2000bf06270 */
[----:B------:R-:W-:Y:S01]  /*2090*/  ULDC.64 UR6, c[0x0][0x5d0] ;  /* 0x0001740000067ab9 */ /* 0x000fe20000000a00 */
[----:B------:R-:W-:Y:S01]  /*20a0*/  ULDC UR11, c[0x0][0x284] ;  /* 0x0000a100000b7ab9 */ /* 0x000fe20000000800 */
[----:B------:R-:W-:Y:S01]  /*20b0*/  @UP1 UIMAD.WIDE.U32 UR4, UR41, 0x24924925, URZ ;  /* 0x24924925290418a5 */ /* 0x000fe2000f8e003f */
[----:B------:R-:W-:Y:S01]  /*20c0*/  SHF.R.S32.HI R9, RZ, 0x1f, R8 ;  /* 0x0000001fff097819 */ /* 0x000fe20000011408 */
[----:B0-----:R-:W-:Y:S01]  /*20d0*/  IMAD R0, R13, UR6, RZ ;  /* 0x000000060d007c24 */ /* 0x001fe2000f8e02ff */
[----:B------:R-:W-:Y:S01]  /*20e0*/  UISETP.LT.U32.AND UP0, UPT, UR43, 0x7, UP0 ;  /* 0x000000072b00788c */ /* 0x000fe20008701070 */
[----:B------:R-:W-:Y:S01]  /*20f0*/  ISETP.GE.OR P0, PT, R7, UR11, P0 ;  /* 0x0000000b07007c0c */ /* 0x000fe20008706670 */
[----:B------:R-:W-:Y:S01]  /*2100*/  @UP1 UIADD3 UR4, UR41, -UR5, URZ ;  /* 0x8000000529041290 */ /* 0x000fe2000fffe03f */
[C---:B------:R-:W-:Y:S01]  /*2110*/  IMAD R11, R99.reuse, UR7, R0 ;  /* 0x00000007630b7c24 */ /* 0x040fe2000f8e0200 */
[----:B------:R-:W-:Y:S01]  /*2120*/  ULDC.64 UR8, c[0x0][0x5c8] ;  /* 0x0001720000087ab9 */ /* 0x000fe20000000a00 */
[----:B------:R-:W-:Y:S01]  /*2130*/  IMAD.WIDE.U32 R4, R99, UR6, R8 ;  /* 0x0000000663047c25 */ /* 0x000fe2000f8e0008 */
[----:B------:R-:W-:-:S02]  /*2140*/  USEL UR6, URZ, 0x1, !UP0 ;  /* 0x000000013f067887 */ /* 0x000fc4000c000000 */
[----:B------:R-:W-:Y:S01]  /*2150*/  @UP1 ULEA.HI UR4, UR4, UR5, URZ, 0x1f ;  /* 0x0000000504041291 */ /* 0x000fe2000f8ff83f */
[----:B------:R-:W-:Y:S01]  /*2160*/  IMAD.WIDE R100, R101, 0x80, R22 ;  /* 0x0000008065647825 */ /* 0x000fe200078e0216 */
[----:B------:R-:W-:Y:S02]  /*2170*/  ULOP3.LUT UR40, UR40, UR6, URZ, 0x3c, !UPT ;  /* 0x0000000628287292 */ /* 0x000fe4000f8e3c3f */
[----:B------:R-:W-:Y:S01]  /*2180*/  @UP1 USHF.R.U32.HI UR4, URZ, 0x2, UR4 ;  /* 0x000000023f041899 */ /* 0x000fe20008011604 */
[----:B------:R-:W-:Y:S02]  /*2190*/  IMAD.IADD R5, R5, 0x1, R11 ;  /* 0x0000000105057824 */ /* 0x000fe400078e020b */
[----:B------:R-:W-:Y:S01]  /*21a0*/  IMAD R11, R101, UR8, RZ ;  /* 0x00000008650b7c24 */ /* 0x000fe2000f8e02ff */
[----:B------:R-:W-:Y:S01]  /*21b0*/  @UP1 ULOP3.LUT UR40, UR40, 0x1, UR4, 0x78, !UPT ;  /* 0x0000000128281892 */ /* 0x000fe2000f8e7804 */
[----:B------:R-:W-:-:S04]  /*21c0*/  IMAD.WIDE.U32 R104, R100, UR8, R4 ;  /* 0x0000000864687c25 */ /* 0x000fc8000f8e0004 */
[----:B------:R-:W-:Y:S02]  /*21d0*/  IMAD R11, R100, UR9, R11 ;  /* 0x00000009640b7c24 */ /* 0x000fe4000f8e020b */
[----:B------:R-:W-:Y:S01]  /*21e0*/  IMAD.MOV.U32 R0, RZ, RZ, -0x1 ;  /* 0xffffffffff007424 */ /* 0x000fe200078e00ff */
[----:B------:R-:W-:Y:S06]  /*21f0*/  @P0 BRA `(.L_x_34) ;  /* 0x0000003000f80947 */ /* 0x000fec0003800000 */
[----:B-----5:R-:W-:Y:S01]  /*2200*/  FSETP.NEU.AND P1, PT, R89, RZ, PT ;  /* 0x000000ff5900720b */ /* 0x020fe20003f2d000 */
[----:B------:R-:W-:Y:S01]  /*2210*/  IMAD.IADD R4, R93, 0x1, -R3 ;  /* 0x000000015d047824 */ /* 0x000fe200078e0a03 */
[----:B------:R-:W-:Y:S01]  /*2220*/  BSSY B0, `(.L_x_34) ;  /* 0x000033b000007945 */ /* 0x000fe20003800000 */
[----:B------:R-:W-:Y:S02]  /*2230*/  IMAD.IADD R3, R98, 0x1, -R7 ;  /* 0x0000000162037824 */ /* 0x000fe400078e0a07 */
[----:B------:R-:W-:Y:S01]  /*2240*/  IMAD.IADD R115, R105, 0x1, R11 ;  /* 0x0000000169737824 */ /* 0x000fe200078e020b */
[----:B------:R-:W-:-:S04]  /*2250*/  ISETP.GT.AND P0, PT, R4, RZ, PT ;  /* 0x000000ff0400720c */ /* 0x000fc80003f04270 */
[----:B------:R-:W-:-:S03]  /*2260*/  ISETP.GT.AND P3, PT, R3, RZ, P0 ;  /* 0x000000ff0300720c */ /* 0x000fc60000764270 */
[----:B------:R-:W-:Y:S10]  /*2270*/  @!P1 BRA `(.L_x_35) ;  /* 0x00000024001c9947 */ /* 0x000ff40003800000 */
[----:B------:R-:W0:Y:S01]  /*2280*/  LDC.64 R108, c[0x0][0x5b8] ;  /* 0x00016e00ff6c7b82 */ /* 0x000e220000000a00 */
[----:B------:R-:W-:-:S07]  /*2290*/  ULDC.64 UR4, c[0x0][0x5c0] ;  /* 0x0001700000047ab9 */ /* 0x000fce0000000a00 */
[----:B------:R-:W1:Y:S08]  /*22a0*/  LDC.64 R110, c[0x0][0x5b0] ;  /* 0x00016c00ff6e7b82 */ /* 0x000e700000000a00 */
[----:B------:R-:W2:Y:S01]  /*22b0*/  LDC.64 R112, c[0x0][0x5a8] ;  /* 0x00016a00ff707b82 */ /* 0x000ea20000000a00 */
[-C--:B0-----:R-:W-:Y:S02]  /*22c0*/  IMAD R6, R13, R108.reuse, RZ ;  /* 0x0000006c0d067224 */ /* 0x081fe400078e02ff */
[----:B------:R-:W-:-:S04]  /*22d0*/  IMAD.WIDE.U32 R12, R99, R108, R8 ;  /* 0x0000006c630c7225 */ /* 0x000fc800078e0008 */
[----:B------:R-:W-:Y:S02]  /*22e0*/  IMAD R105, R99, R109, R6 ;  /* 0x0000006d63697224 */ /* 0x000fe400078e0206 */
[-C--:B-1----:R-:W-:Y:S02]  /*22f0*/  IMAD R5, R101, R110.reuse, RZ ;  /* 0x0000006e65057224 */ /* 0x082fe400078e02ff */
[----:B------:R-:W-:Y:S02]  /*2300*/  IMAD.IADD R13, R13, 0x1, R105 ;  /* 0x000000010d0d7824 */ /* 0x000fe400078e0269 */
[C---:B------:R-:W-:Y:S02]  /*2310*/  IMAD R107, R100.reuse, R111, R5 ;  /* 0x0000006f646b7224 */ /* 0x040fe400078e0205 */
[----:B------:R-:W-:-:S04]  /*2320*/  IMAD.WIDE.U32 R6, R100, R110, R12 ;  /* 0x0000006e64067225 */ /* 0x000fc800078e000c */
[----:B------:R-:W-:Y:S01]  /*2330*/  IMAD.IADD R5, R7, 0x1, R107 ;  /* 0x0000000107057824 */ /* 0x000fe200078e026b */
[----:B--2---:R-:W-:-:S04]  /*2340*/  LEA R14, P1, R6, R112, 0x2 ;  /* 0x00000070060e7211 */ /* 0x004fc800078210ff */
[----:B------:R-:W-:-:S05]  /*2350*/  LEA.HI.X R15, R6, R113, R5, 0x2, P1 ;  /* 0x00000071060f7211 */ /* 0x000fca00008f1405 */
[----:B------:R-:W2:Y:S01]  /*2360*/  @P3 LDG.E.LTC128B R106, desc[UR38][R14.64] ;  /* 0x000000260e6a3981 */ /* 0x000ea2000c1e1920 */
[----:B------:R-:W-:Y:S01]  /*2370*/  IMAD.WIDE.U32 R6, R100, R110, R8 ;  /* 0x0000006e64067225 */ /* 0x000fe200078e0008 */
[C---:B------:R-:W-:Y:S01]  /*2380*/  SHF.L.U64.HI R11, R110.reuse, 0x3, R111 ;  /* 0x000000036e0b7819 */ /* 0x040fe2000001026f */
[----:B------:R-:W-:Y:S02]  /*2390*/  BSSY B1, `(.L_x_36) ;  /* 0x0000016000017945 */ /* 0x000fe40003800000 */
[----:B------:R-:W-:Y:S02]  /*23a0*/  IMAD.IADD R7, R107, 0x1, R7 ;  /* 0x000000016b077824 */ /* 0x000fe400078e0207 */
[----:B------:R-:W-:Y:S02]  /*23b0*/  IMAD.SHL.U32 R10, R110, 0x8, RZ ;  /* 0x000000086e0a7824 */ /* 0x000fe400078e00ff */
[----:B------:R-:W-:-:S04]  /*23c0*/  IMAD.WIDE.U32 R20, R99, R108, R6 ;  /* 0x0000006c63147225 */ /* 0x000fc800078e0006 */
[----:B------:R-:W-:Y:S01]  /*23d0*/  IMAD.WIDE.U32 R100, R100, R110, R10 ;  /* 0x0000006e64647225 */ /* 0x000fe200078e000a */
[----:B------:R-:W-:Y:S02]  /*23e0*/  LEA R10, P1, R104, UR4, 0x2 ;  /* 0x00000004680a7c11 */ /* 0x000fe4000f8210ff */
[----:B------:R-:W-:Y:S01]  /*23f0*/  LEA R6, P2, R20, R112, 0x2 ;  /* 0x0000007014067211 */ /* 0x000fe200078410ff */
[----:B------:R-:W-:Y:S01]  /*2400*/  IMAD.IADD R7, R105, 0x1, R21 ;  /* 0x0000000169077824 */ /* 0x000fe200078e0215 */
[----:B------:R-:W-:Y:S01]  /*2410*/  LEA.HI.X R11, R104, UR5, R115, 0x2, P1 ;  /* 0x00000005680b7c11 */ /* 0x000fe200088f1473 */
[----:B------:R-:W-:Y:S01]  /*2420*/  IMAD.IADD R107, R107, 0x1, R101 ;  /* 0x000000016b6b7824 */ /* 0x000fe200078e0265 */
[----:B------:R-:W-:Y:S02]  /*2430*/  ISETP.GT.AND P1, PT, R3, 0x8, P0 ;  /* 0x000000080300780c */ /* 0x000fe40000724270 */
[----:B------:R-:W-:Y:S02]  /*2440*/  LEA.HI.X R7, R20, R113, R7, 0x2, P2 ;  /* 0x0000007114077211 */ /* 0x000fe400010f1407 */
[----:B------:R-:W-:Y:S01]  /*2450*/  ISETP.GT.AND P2, PT, R4, 0x1, PT ;  /* 0x000000010400780c */ /* 0x000fe20003f44270 */
[----:B--2---:R-:W-:-:S04]  /*2460*/  FMUL R5, R106, R89 ;  /* 0x000000596a057220 */ /* 0x004fc80000400000 */
[----:B------:R-:W-:Y:S01]  /*2470*/  FFMA R21, R24, R88, R5 ;  /* 0x0000005818157223 */ /* 0x000fe20000000005 */
[----:B------:R-:W-:-:S04]  /*2480*/  IADD3 R5, P4, R12, R100, RZ ;  /* 0x000000640c057210 */ /* 0x000fc80007f9e0ff */
[----:B------:R0:W-:Y:S01]  /*2490*/  @P3 STG.E desc[UR38][R10.64], R21 ;  /* 0x000000150a003986 */ /* 0x0001e2000c101926 */
[----:B------:R-:W-:Y:S01]  /*24a0*/  ISETP.GT.AND P3, PT, R3, RZ, P2 ;  /* 0x000000ff0300720c */ /* 0x000fe20001764270 */
[----:B------:R-:W-:Y:S01]  /*24b0*/  IMAD.X R20, R107, 0x1, R13, P4 ;  /* 0x000000016b147824 */ /* 0x000fe200020e060d */
[----:B------:R-:W-:-:S11]  /*24c0*/  LEA R14, P0, R5, R112, 0x2 ;  /* 0x00000070050e7211 */ /* 0x000fd600078010ff */
[----:B0-----:R-:W-:Y:S05]  /*24d0*/  @!P3 BRA `(.L_x_37) ;  /* 0x000000000004b947 */ /* 0x001fea0003800000 */
[----:B------:R0:W5:Y:S02]  /*24e0*/  LDG.E.LTC128B R106, desc[UR38][R6.64+0x4] ;  /* 0x00000426066a7981 */ /* 0x000164000c1e1920 */
.L_x_37:
[----:B------:R-:W-:Y:S05]  /*24f0*/  BSYNC B1 ;  /* 0x0000000000017941 */ /* 0x000fea0003800000 */
.L_x_36:
[----:B-----5:R-:W-:Y:S01]  /*2500*/  FMUL R12, R106, R89 ;  /* 0x000000596a0c7220 */ /* 0x020fe20000400000 */
[----:B------:R-:W-:-:S03]  /*2510*/  LEA.HI.X R15, R5, R113, R20, 0x2, P0 ;  /* 0x00000071050f7211 */ /* 0x000fc600000f1414 */
[----:B------:R-:W-:-:S05]  /*2520*/  FFMA R25, R25, R88, R12 ;  /* 0x0000005819197223 */ /* 0x000fca000000000c */
[----:B------:R1:W-:Y:S04]  /*2530*/  @P3 STG.E desc[UR38][R10.64+0x4], R25 ;  /* 0x000004190a003986 */ /* 0x0003e8000c101926 */
[----:B------:R-:W2:Y:S01]  /*2540*/  @P1 LDG.E.LTC128B R106, desc[UR38][R14.64] ;  /* 0x000000260e6a1981 */ /* 0x000ea2000c1e1920 */
[C---:B------:R-:W-:Y:S01]  /*2550*/  SHF.L.U64.HI R13, R90.reuse, 0x2, R91 ;  /* 0x000000025a0d7819 */ /* 0x040fe2000001025b */
[----:B------:R-:W-:Y:S01]  /*2560*/  BSSY B1, `(.L_x_38) ;  /* 0x0000010000017945 */ /* 0x000fe20003800000 */
[----:B------:R-:W-:Y:S02]  /*2570*/  LEA R12, P3, R90, R10, 0x2 ;  /* 0x0000000a5a0c7211 */ /* 0x000fe400078610ff */
[----:B------:R-:W-:Y:S02]  /*2580*/  IADD3 R20, P0, R8, R100, RZ ;  /* 0x0000006408147210 */ /* 0x000fe40007f1e0ff */
[----:B------:R-:W-:Y:S01]  /*2590*/  ISETP.GT.AND P2, PT, R3, 0x8, P2 ;  /* 0x000000080300780c */ /* 0x000fe20001744270 */
[----:B------:R-:W-:-:S02]  /*25a0*/  IMAD.X R13, R13, 0x1, R11, P3 ;  /* 0x000000010d0d7824 */ /* 0x000fc400018e060b */
[----:B------:R-:W-:Y:S01]  /*25b0*/  IMAD.X R21, R9, 0x1, R107, P0 ;  /* 0x0000000109157824 */ /* 0x000fe200000e066b */
[----:B------:R-:W-:Y:S01]  /*25c0*/  ISETP.GT.AND P0, PT, R4, 0x8, PT ;  /* 0x000000080400780c */ /* 0x000fe20003f04270 */
[----:B------:R-:W-:-:S04]  /*25d0*/  IMAD.WIDE.U32 R20, R99, R108, R20 ;  /* 0x0000006c63147225 */ /* 0x000fc800078e0014 */
[----:B------:R-:W-:Y:S01]  /*25e0*/  IMAD.IADD R9, R105, 0x1, R21 ;  /* 0x0000000169097824 */ /* 0x000fe200078e0215 */
[----:B------:R-:W-:-:S04]  /*25f0*/  LEA R8, P4, R20, R112, 0x2 ;  /* 0x0000007014087211 */ /* 0x000fc800078810ff */
[----:B------:R-:W-:Y:S01]  /*2600*/  LEA.HI.X R9, R20, R113, R9, 0x2, P4 ;  /* 0x0000007114097211 */ /* 0x000fe200020f1409 */
[----:B--2---:R-:W-:-:S04]  /*2610*/  FMUL R5, R106, R89 ;  /* 0x000000596a057220 */ /* 0x004fc80000400000 */
[----:B------:R-:W-:-:S05]  /*2620*/  FFMA R5, R26, R88, R5 ;  /* 0x000000581a057223 */ /* 0x000fca0000000005 */
[----:B------:R1:W-:Y:S01]  /*2630*/  @P1 STG.E desc[UR38][R12.64], R5 ;  /* 0x000000050c001986 */ /* 0x0003e2000c101926 */
[----:B------:R-:W-:Y:S05]  /*2640*/  @!P2 BRA `(.L_x_39) ;  /* 0x000000000004a947 */ /* 0x000fea0003800000 */
[----:B------:R2:W5:Y:S02]  /*2650*/  LDG.E.LTC128B R106, desc[UR38][R8.64+0x4] ;  /* 0x00000426086a7981 */ /* 0x000564000c1e1920 */
.L_x_39:
[----:B------:R-:W-:Y:S05]  /*2660*/  BSYNC B1 ;  /* 0x0000000000017941 */ /* 0x000fea0003800000 */
.L_x_38:
[----:B-----5:R-:W-:Y:S01]  /*2670*/  FMUL R14, R106, R89 ;  /* 0x000000596a0e7220 */ /* 0x020fe20000400000 */
[----:B------:R-:W-:Y:S01]  /*2680*/  ISETP.GT.AND P3, PT, R3, RZ, P0 ;  /* 0x000000ff0300720c */ /* 0x000fe20000764270 */
[----:B------:R-:W-:Y:S01]  /*2690*/  BSSY B1, `(.L_x_40) ;  /* 0x0000006000017945 */ /* 0x000fe20003800000 */
[----:B------:R-:W-:Y:S01]  /*26a0*/  ISETP.GT.AND P1, PT, R4, 0x9, PT ;  /* 0x000000090400780c */ /* 0x000fe20003f24270 */
[----:B------:R-:W-:-:S05]  /*26b0*/  FFMA R27, R27, R88, R14 ;  /* 0x000000581b1b7223 */ /* 0x000fca000000000e */
[----:B------:R3:W-:Y:S05]  /*26c0*/  @P2 STG.E desc[UR38][R12.64+0x4], R27 ;  /* 0x0000041b0c002986 */ /* 0x0007ea000c101926 */
[----:B------:R-:W-:Y:S05]  /*26d0*/  @!P3 BRA `(.L_x_41) ;  /* 0x000000000004b947 */ /* 0x000fea0003800000 */
[----:B------:R4:W5:Y:S02]  /*26e0*/  LDG.E.LTC128B R106, desc[UR38][R6.64+0x20] ;  /* 0x00002026066a7981 */ /* 0x000964000c1e1920 */
.L_x_41:
[----:B------:R-:W-:Y:S05]  /*26f0*/  BSYNC B1 ;  /* 0x0000000000017941 */ /* 0x000fea0003800000 */
.L_x_40:
[----:B-1---5:R-:W-:Y:S01]  /*2700*/  FMUL R5, R106, R89 ;  /* 0x000000596a057220 */ /* 0x022fe20000400000 */
[----:B------:R-:W-:Y:S01]  /*2710*/  ISETP.GT.AND P2, PT, R3, RZ, P1 ;  /* 0x000000ff0300720c */ /* 0x000fe20000f44270 */
[----:B------:R-:W-:Y:S02]  /*2720*/  BSSY B1, `(.L_x_42) ;  /* 0x0000005000017945 */ /* 0x000fe40003800000 */
[----:B------:R-:W-:-:S05]  /*2730*/  FFMA R5, R28, R88, R5 ;  /* 0x000000581c057223 */ /* 0x000fca0000000005 */
[----:B------:R1:W-:Y:S05]  /*2740*/  @P3 STG.E desc[UR38][R10.64+0x20], R5 ;  /* 0x000020050a003986 */ /* 0x0003ea000c101926 */
[----:B------:R-:W-:Y:S05]  /*2750*/  @!P2 BRA `(.L_x_43) ;  /* 0x000000000004a947 */ /* 0x000fea0003800000 */
[----:B------:R0:W5:Y:S02]  /*2760*/  LDG.E.LTC128B R106, desc[UR38][R6.64+0x24] ;  /* 0x00002426066a7981 */ /* 0x000164000c1e1920 */
.L_x_43:
[----:B------:R-:W-:Y:S05]  /*2770*/  BSYNC B1 ;  /* 0x0000000000017941 */ /* 0x000fea0003800000 */
.L_x_42:
[----:B-----5:R-:W-:Y:S01]  /*2780*/  FMUL R14, R106, R89 ;  /* 0x000000596a0e7220 */ /* 0x020fe20000400000 */
[----:B------:R-:W-:Y:S01]  /*2790*/  ISETP.GT.AND P0, PT, R3, 0x8, P0 ;  /* 0x000000080300780c */ /* 0x000fe20000704270 */
[----:B------:R-:W-:Y:S02]  /*27a0*/  BSSY B1, `(.L_x_44) ;  /* 0x0000005000017945 */ /* 0x000fe40003800000 */
[----:B------:R-:W-:-:S05]  /*27b0*/  FFMA R29, R29, R88, R14 ;  /* 0x000000581d1d7223 */ /* 0x000fca000000000e */
[----:B------:R0:W-:Y:S05]  /*27c0*/  @P2 STG.E desc[UR38][R10.64+0x24], R29 ;  /* 0x0000241d0a002986 */ /* 0x0001ea000c101926 */
[----:B------:R-:W-:Y:S05]  /*27d0*/  @!P0 BRA `(.L_x_45) ;  /* 0x0000000000048947 */ /* 0x000fea0003800000 */
[----:B------:R0:W5:Y:S02]  /*27e0*/  LDG.E.LTC128B R106, desc[UR38][R8.64+0x20] ;  /* 0x00002026086a7981 */ /* 0x000164000c1e1920 */
.L_x_45:
[----:B------:R-:W-:Y:S05]  /*27f0*/  BSYNC B1 ;  /* 0x0000000000017941 */ /* 0x000fea0003800000 */
.L_x_44:
[----:B-1---5:R-:W-:Y:S01]  /*2800*/  FMUL R5, R106, R89 ;  /* 0x000000596a057220 */ /* 0x022fe20000400000 */
[----:B------:R-:W-:Y:S01]  /*2810*/  ISETP.GT.AND P2, PT, R3, 0x8, P1 ;  /* 0x000000080300780c */ /* 0x000fe20000f44270 */
[----:B------:R-:W-:Y:S01]  /*2820*/  BSSY B1, `(.L_x_46) ;  /* 0x0000006000017945 */ /* 0x000fe20003800000 */
[----:B------:R-:W-:Y:S01]  /*2830*/  ISETP.GT.AND P1, PT, R4, 0x10, PT ;  /* 0x000000100400780c */ /* 0x000fe20003f24270 */
[----:B------:R-:W-:-:S05]  /*2840*/  FFMA R5, R30, R88, R5 ;  /* 0x000000581e057223 */ /* 0x000fca0000000005 */
[----:B------:R1:W-:Y:S05]  /*2850*/  @P0 STG.E desc[UR38][R12.64+0x20], R5 ;  /* 0x000020050c000986 */ /* 0x0003ea000c101926 */
[----:B------:R-:W-:Y:S05]  /*2860*/  @!P2 BRA `(.L_x_47) ;  /* 0x000000000004a947 */ /* 0x000fea0003800000 */
[----:B------:R0:W5:Y:S02]  /*2870*/  LDG.E.LTC128B R106, desc[UR38][R8.64+0x24] ;  /* 0x00002426086a7981 */ /* 0x000164000c1e1920 */
.L_x_47:
[----:B------:R-:W-:Y:S05]  /*2880*/  BSYNC B1 ;  /* 0x0000000000017941 */ /* 0x000fea0003800000 */
.L_x_46:
        /* <DEDUP_REMOVED lines=8> */
.L_x_49:
[----:B------:R-:W-:Y:S05]  /*2910*/  BSYNC B1 ;  /* 0x0000000000017941 */ /* 0x000fea0003800000 */
.L_x_48:
[----:B-1---5:R-:W-:Y:S01]  /*2920*/  FMUL R5, R106, R89 ;  /* 0x000000596a057220 */ /* 0x022fe20000400000 */
[----:B------:R-:W-:Y:S01]  /*2930*/  ISETP.GT.AND P4, PT, R3, RZ, P0 ;  /* 0x000000ff0300720c */ /* 0x000fe20000784270 */
[----:B------:R-:W-:Y:S02]  /*2940*/  BSSY B1, `(.L_x_50) ;  /* 0x0000005000017945 */ /* 0x000fe40003800000 */
[----:B------:R-:W-:-:S05]  /*2950*/  FFMA R5, R32, R88, R5 ;  /* 0x0000005820057223 */ /* 0x000fca0000000005 */
[----:B------:R1:W-:Y:S05]  /*2960*/  @P3 STG.E desc[UR38][R10.64+0x40], R5 ;  /* 0x000040050a003986 */ /* 0x0003ea000c101926 */
[----:B------:R-:W-:Y:S05]  /*2970*/  @!P4 BRA `(.L_x_51) ;  /* 0x000000000004c947 */ /* 0x000fea0003800000 */
[----:B------:R0:W5:Y:S02]  /*2980*/  LDG.E.LTC128B R106, desc[UR38][R6.64+0x44] ;  /* 0x00004426066a7981 */ /* 0x000164000c1e1920 */
.L_x_51:
[----:B------:R-:W-:Y:S05]  /*2990*/  BSYNC B1 ;  /* 0x0000000000017941 */ /* 0x000fea0003800000 */
.L_x_50:
[----:B-----5:R-:W-:Y:S01]  /*29a0*/  FMUL R14, R106, R89 ;  /* 0x000000596a0e7220 */ /* 0x020fe20000400000 */
[----:B------:R-:W-:Y:S01]  /*29b0*/  ISETP.GT.AND P2, PT, R3, 0x8, P1 ;  /* 0x000000080300780c */ /* 0x000fe20000f44270 */
[----:B------:R-:W-:Y:S02]  /*29c0*/  BSSY B1, `(.L_x_52) ;  /* 0x0000005000017945 */ /* 0x000fe40003800000 */
[----:B------:R-:W-:-:S05]  /*29d0*/  FFMA R33, R33, R88, R14 ;  /* 0x0000005821217223 */ /* 0x000fca000000000e */
[----:B------:R0:W-:Y:S05]  /*29e0*/  @P4 STG.E desc[UR38][R10.64+0x44], R33 ;  /* 0x000044210a004986 */ /* 0x0001ea000c101926 */
[----:B------:R-:W-:Y:S05]  /*29f0*/  @!P2 BRA `(.L_x_53) ;  /* 0x000000000004a947 */ /* 0x000fea0003800000 */
[----:B------:R0:W5:Y:S02]  /*2a00*/  LDG.E.LTC128B R106, desc[UR38][R8.64+0x40] ;  /* 0x00004026086a7981 */ /* 0x000164000c1e1920 */
.L_x_53:
[----:B------:R-:W-:Y:S05]  /*2a10*/  BSYNC B1 ;  /* 0x0000000000017941 */ /* 0x000fea0003800000 */
.L_x_52:
        /* <DEDUP_REMOVED lines=8> */
.L_x_55:
[----:B------:R-:W-:Y:S05]  /*2aa0*/  BSYNC B1 ;  /* 0x0000000000017941 */ /* 0x000fea0003800000 */
.L_x_54:
        /* <DEDUP_REMOVED lines=8> */
.L_x_57:
[----:B------:R-:W-:Y:S05]  /*2b30*/  BSYNC B1 ;  /* 0x0000000000017941 */ /* 0x000fea0003800000 */
.L_x_56:
[----:B-1---5:R-:W-:Y:S01]  /*2b40*/  FMUL R5, R106, R89 ;  /* 0x000000596a057220 */ /* 0x022fe20000400000 */
[----:B------:R-:W-:Y:S01]  /*2b50*/  ISETP.GT.AND P3, PT, R3, RZ, P0 ;  /* 0x000000ff0300720c */ /* 0x000fe20000764270 */
[----:B------:R-:W-:Y:S02]  /*2b60*/  BSSY B1, `(.L_x_58) ;  /* 0x0000005000017945 */ /* 0x000fe40003800000 */
[----:B------:R-:W-:-:S05]  /*2b70*/  FFMA R5, R36, R88, R5 ;  /* 0x0000005824057223 */ /* 0x000fca0000000005 */
[----:B------:R1:W-:Y:S05]  /*2b80*/  @P2 STG.E desc[UR38][R10.64+0x60], R5 ;  /* 0x000060050a002986 */ /* 0x0003ea000c101926 */
[----:B------:R-:W-:Y:S05]  /*2b90*/  @!P3 BRA `(.L_x_59) ;  /* 0x000000000004b947 */ /* 0x000fea0003800000 */
[----:B------:R0:W5:Y:S02]  /*2ba0*/  LDG.E.LTC128B R106, desc[UR38][R6.64+0x64] ;  /* 0x00006426066a7981 */ /* 0x000164000c1e1920 */
.L_x_59:
[----:B------:R-:W-:Y:S05]  /*2bb0*/  BSYNC B1 ;  /* 0x0000000000017941 */ /* 0x000fea0003800000 */
.L_x_58:
[----:B-----5:R-:W-:Y:S01]  /*2bc0*/  FMUL R14, R106, R89 ;  /* 0x000000596a0e7220 */ /* 0x020fe20000400000 */
[----:B------:R-:W-:Y:S01]  /*2bd0*/  ISETP.GT.AND P2, PT, R3, 0x8, P1 ;  /* 0x000000080300780c */ /* 0x000fe20000f44270 */
[----:B------:R-:W-:Y:S02]  /*2be0*/  BSSY B1, `(.L_x_60) ;  /* 0x0000005000017945 */ /* 0x000fe40003800000 */
[----:B------:R-:W-:-:S05]  /*2bf0*/  FFMA R37, R37, R88, R14 ;  /* 0x0000005825257223 */ /* 0x000fca000000000e */
[----:B------:R0:W-:Y:S05]  /*2c00*/  @P3 STG.E desc[UR38][R10.64+0x64], R37 ;  /* 0x000064250a003986 */ /* 0x0001ea000c101926 */
[----:B------:R-:W-:Y:S05]  /*2c10*/  @!P2 BRA `(.L_x_61) ;  /* 0x000000000004a947 */ /* 0x000fea0003800000 */
[----:B------:R0:W5:Y:S02]  /*2c20*/  LDG.E.LTC128B R106, desc[UR38][R8.64+0x60] ;  /* 0x00006026086a7981 */ /* 0x000164000c1e1920 */
.L_x_61:
[----:B------:R-:W-:Y:S05]  /*2c30*/  BSYNC B1 ;  /* 0x0000000000017941 */ /* 0x000fea0003800000 */
.L_x_60:
        /* <DEDUP_REMOVED lines=8> */
.L_x_63:
[----:B------:R-:W-:Y:S05]  /*2cc0*/  BSYNC B1 ;  /* 0x0000000000017941 */ /* 0x000fea0003800000 */
.L_x_62:
        /* <DEDUP_REMOVED lines=8> */
.L_x_65:
[----:B------:R-:W-:Y:S05]  /*2d50*/  BSYNC B1 ;  /* 0x0000000000017941 */ /* 0x000fea0003800000 */
.L_x_64:
[----:B-1---5:R-:W-:Y:S01]  /*2d60*/  FMUL R5, R106, R89 ;  /* 0x000000596a057220 */ /* 0x022fe20000400000 */
[----:B------:R-:W-:Y:S01]  /*2d70*/  ISETP.GT.AND P3, PT, R3, RZ, P0 ;  /* 0x000000ff0300720c */ /* 0x000fe20000764270 */
[----:B------:R-:W-:Y:S02]  /*2d80*/  BSSY B1, `(.L_x_66) ;  /* 0x0000005000017945 */ /* 0x000fe40003800000 */
[----:B------:R-:W-:-:S05]  /*2d90*/  FFMA R5, R40, R88, R5 ;  /* 0x0000005828057223 */ /* 0x000fca0000000005 */
[----:B------:R1:W-:Y:S05]  /*2da0*/  @P2 STG.E desc[UR38][R10.64+0x80], R5 ;  /* 0x000080050a002986 */ /* 0x0003ea000c101926 */
[----:B------:R-:W-:Y:S05]  /*2db0*/  @!P3 BRA `(.L_x_67) ;  /* 0x000000000004b947 */ /* 0x000fea0003800000 */
[----:B------:R0:W5:Y:S02]  /*2dc0*/  LDG.E.LTC128B R106, desc[UR38][R6.64+0x84] ;  /* 0x00008426066a7981 */ /* 0x000164000c1e1920 */
.L_x_67:
[----:B------:R-:W-:Y:S05]  /*2dd0*/  BSYNC B1 ;  /* 0x0000000000017941 */ /* 0x000fea0003800000 */
.L_x_66:
[----:B-----5:R-:W-:Y:S01]  /*2de0*/  FMUL R14, R106, R89 ;  /* 0x000000596a0e7220 */ /* 0x020fe20000400000 */
[----:B------:R-:W-:Y:S01]  /*2df0*/  ISETP.GT.AND P2, PT, R3, 0x8, P1 ;  /* 0x000000080300780c */ /* 0x000fe20000f44270 */
[----:B------:R-:W-:Y:S02]  /*2e00*/  BSSY B1, `(.L_x_68) ;  /* 0x0000005000017945 */ /* 0x000fe40003800000 */
[----:B------:R-:W-:-:S05]  /*2e10*/  FFMA R41, R41, R88, R14 ;  /* 0x0000005829297223 */ /* 0x000fca000000000e */
[----:B------:R0:W-:Y:S05]  /*2e20*/  @P3 STG.E desc[UR38][R10.64+0x84], R41 ;  /* 0x000084290a003986 */ /* 0x0001ea000c101926 */
[----:B------:R-:W-:Y:S05]  /*2e30*/  @!P2 BRA `(.L_x_69) ;  /* 0x000000000004a947 */ /* 0x000fea0003800000 */
[----:B------:R0:W5:Y:S02]  /*2e40*/  LDG.E.LTC128B R106, desc[UR38][R8.64+0x80] ;  /* 0x00008026086a7981 */ /* 0x000164000c1e1920 */
.L_x_69:
[----:B------:R-:W-:Y:S05]  /*2e50*/  BSYNC B1 ;  /* 0x0000000000017941 */ /* 0x000fea0003800000 */
.L_x_68:
        /* <DEDUP_REMOVED lines=8> */
.L_x_71:
[----:B------:R-:W-:Y:S05]  /*2ee0*/  BSYNC B1 ;  /* 0x0000000000017941 */ /* 0x000fea0003800000 */
.L_x_70:
        /* <DEDUP_REMOVED lines=8> */
.L_x_73:
[----:B------:R-:W-:Y:S05]  /*2f70*/  BSYNC B1 ;  /* 0x0000000000017941 */ /* 0x000fea0003800000 */
.L_x_72:
[----:B-1---5:R-:W-:Y:S01]  /*2f80*/  FMUL R5, R106, R89 ;  /* 0x000000596a057220 */ /* 0x022fe20000400000 */
[----:B------:R-:W-:Y:S01]  /*2f90*/  ISETP.GT.AND P3, PT, R3, RZ, P0 ;  /* 0x000000ff0300720c */ /* 0x000fe20000764270 */
[----:B------:R-:W-:Y:S02]  /*2fa0*/  BSSY B1, `(.L_x_74) ;  /* 0x0000005000017945 */ /* 0x000fe40003800000 */
[----:B------:R-:W-:-:S05]  /*2fb0*/  FFMA R5, R44, R88, R5 ;  /* 0x000000582c057223 */ /* 0x000fca0000000005 */
[----:B------:R1:W-:Y:S05]  /*2fc0*/  @P2 STG.E desc[UR38][R10.64+0xa0], R5 ;  /* 0x0000a0050a002986 */ /* 0x0003ea000c101926 */
[----:B------:R-:W-:Y:S05]  /*2fd0*/  @!P3 BRA `(.L_x_75) ;  /* 0x000000000004b947 */ /* 0x000fea0003800000 */
[----:B------:R0:W5:Y:S02]  /*2fe0*/  LDG.E.LTC128B R106, desc[UR38][R6.64+0xa4] ;  /* 0x0000a426066a7981 */ /* 0x000164000c1e1920 */
.L_x_75:
[----:B------:R-:W-:Y:S05]  /*2ff0*/  BSYNC B1 ;  /* 0x0000000000017941 */ /* 0x000fea0003800000 */
.L_x_74:
[----:B-----5:R-:W-:Y:S01]  /*3000*/  FMUL R14, R106, R89 ;  /* 0x000000596a0e7220 */ /* 0x020fe20000400000 */
[----:B------:R-:W-:Y:S01]  /*3010*/  ISETP.GT.AND P2, PT, R3, 0x8, P1 ;  /* 0x000000080300780c */ /* 0x000fe20000f44270 */
[----:B------:R-:W-:Y:S02]  /*3020*/  BSSY B1, `(.L_x_76) ;  /* 0x0000005000017945 */ /* 0x000fe40003800000 */
[----:B------:R-:W-:-:S05]  /*3030*/  FFMA R45, R45, R88, R14 ;  /* 0x000000582d2d7223 */ /* 0x000fca000000000e */
[----:B------:R0:W-:Y:S05]  /*3040*/  @P3 STG.E desc[UR38][R10.64+0xa4], R45 ;  /* 0x0000a42d0a003986 */ /* 0x0001ea000c101926 */
[----:B------:R-:W-:Y:S05]  /*3050*/  @!P2 BRA `(.L_x_77) ;  /* 0x000000000004a947 */ /* 0x000fea0003800000 */
[----:B------:R0:W5:Y:S02]  /*3060*/  LDG.E.LTC128B R106, desc[UR38][R8.64+0xa0] ;  /* 0x0000a026086a7981 */ /* 0x000164000c1e1920 */
.L_x_77:
[----:B------:R-:W-:Y:S05]  /*3070*/  BSYNC B1 ;  /* 0x0000000000017941 */ /* 0x000fea0003800000 */
.L_x_76:
        /* <DEDUP_REMOVED lines=8> */
.L_x_79:
[----:B------:R-:W-:Y:S05]  /*3100*/  BSYNC B1 ;  /* 0x0000000000017941 */ /* 0x000fea0003800000 */
.L_x_78:
        /* <DEDUP_REMOVED lines=8> */
.L_x_81:
[----:B------:R-:W-:Y:S05]  /*3190*/  BSYNC B1 ;  /* 0x0000000000017941 */ /* 0x000fea0003800000 */
.L_x_80:
[----:B-1---5:R-:W-:Y:S01]  /*31a0*/  FMUL R5, R106, R89 ;  /* 0x000000596a057220 */ /* 0x022fe20000400000 */
[----:B------:R-:W-:Y:S01]  /*31b0*/  ISETP.GT.AND P3, PT, R3, RZ, P0 ;  /* 0x000000ff0300720c */ /* 0x000fe20000764270 */
[----:B------:R-:W-:Y:S02]  /*31c0*/  BSSY B1, `(.L_x_82) ;  /* 0x0000005000017945 */ /* 0x000fe40003800000 */
[----:B------:R-:W-:-:S05]  /*31d0*/  FFMA R5, R48, R88, R5 ;  /* 0x0000005830057223 */ /* 0x000fca0000000005 */
[----:B------:R1:W-:Y:S05]  /*31e0*/  @P2 STG.E desc[UR38][R10.64+0xc0], R5 ;  /* 0x0000c0050a002986 */ /* 0x0003ea000c101926 */
[----:B------:R-:W-:Y:S05]  /*31f0*/  @!P3 BRA `(.L_x_83) ;  /* 0x000000000004b947 */ /* 0x000fea0003800000 */
[----:B------:R0:W5:Y:S02]  /*3200*/  LDG.E.LTC128B R106, desc[UR38][R6.64+0xc4] ;  /* 0x0000c426066a7981 */ /* 0x000164000c1e1920 */
.L_x_83:
[----:B------:R-:W-:Y:S05]  /*3210*/  BSYNC B1 ;  /* 0x0000000000017941 */ /* 0x000fea0003800000 */
.L_x_82:
[----:B-----5:R-:W-:Y:S01]  /*3220*/  FMUL R14, R106, R89 ;  /* 0x000000596a0e7220 */ /* 0x020fe20000400000 */
[----:B------:R-:W-:Y:S01]  /*3230*/  ISETP.GT.AND P2, PT, R3, 0x8, P1 ;  /* 0x000000080300780c */ /* 0x000fe20000f44270 */
[----:B------:R-:W-:Y:S02]  /*3240*/  BSSY B1, `(.L_x_84) ;  /* 0x0000005000017945 */ /* 0x000fe40003800000 */
[----:B------:R-:W-:-:S05]  /*3250*/  FFMA R49, R49, R88, R14 ;  /* 0x0000005831317223 */ /* 0x000fca000000000e */
[----:B------:R0:W-:Y:S05]  /*3260*/  @P3 STG.E desc[UR38][R10.64+0xc4], R49 ;  /* 0x0000c4310a003986 */ /* 0x0001ea000c101926 */
[----:B------:R-:W-:Y:S05]  /*3270*/  @!P2 BRA `(.L_x_85) ;  /* 0x000000000004a947 */ /* 0x000fea0003800000 */
[----:B------:R0:W5:Y:S02]  /*3280*/  LDG.E.LTC128B R106, desc[UR38][R8.64+0xc0] ;  /* 0x0000c026086a7981 */ /* 0x000164000c1e1920 */
.L_x_85:
[----:B------:R-:W-:Y:S05]  /*3290*/  BSYNC B1 ;  /* 0x0000000000017941 */ /* 0x000fea0003800000 */
.L_x_84:
        /* <DEDUP_REMOVED lines=8> */
.L_x_87:
[----:B------:R-:W-:Y:S05]  /*3320*/  BSYNC B1 ;  /* 0x0000000000017941 */ /* 0x000fea0003800000 */
.L_x_86:
        /* <DEDUP_REMOVED lines=8> */
.L_x_89:
[----:B------:R-:W-:Y:S05]  /*33b0*/  BSYNC B1 ;  /* 0x0000000000017941 */ /* 0x000fea0003800000 */
.L_x_88:
[----:B-1---5:R-:W-:Y:S01]  /*33c0*/  FMUL R5, R106, R89 ;  /* 0x000000596a057220 */ /* 0x022fe20000400000 */
[----:B------:R-:W-:Y:S01]  /*33d0*/  ISETP.GT.AND P3, PT, R3, RZ, P0 ;  /* 0x000000ff0300720c */ /* 0x000fe20000764270 */
[----:B------:R-:W-:Y:S02]  /*33e0*/  BSSY B1, `(.L_x_90) ;  /* 0x0000005000017945 */ /* 0x000fe40003800000 */
[----:B------:R-:W-:-:S05]  /*33f0*/  FFMA R5, R52, R88, R5 ;  /* 0x0000005834057223 */ /* 0x000fca0000000005 */
[----:B------:R1:W-:Y:S05]  /*3400*/  @P2 STG.E desc[UR38][R10.64+0xe0], R5 ;  /* 0x0000e0050a002986 */ /* 0x0003ea000c101926 */
[----:B------:R-:W-:Y:S05]  /*3410*/  @!P3 BRA `(.L_x_91) ;  /* 0x000000000004b947 */ /* 0x000fea0003800000 */
[----:B------:R0:W5:Y:S02]  /*3420*/  LDG.E.LTC128B R106, desc[UR38][R6.64+0xe4] ;  /* 0x0000e426066a7981 */ /* 0x000164000c1e1920 */
.L_x_91:
[----:B------:R-:W-:Y:S05]  /*3430*/  BSYNC B1 ;  /* 0x0000000000017941 */ /* 0x000fea0003800000 */
.L_x_90:
[----:B-----5:R-:W-:Y:S01]  /*3440*/  FMUL R14, R106, R89 ;  /* 0x000000596a0e7220 */ /* 0x020fe20000400000 */
[----:B------:R-:W-:Y:S01]  /*3450*/  ISETP.GT.AND P2, PT, R3, 0x8, P1 ;  /* 0x000000080300780c */ /* 0x000fe20000f44270 */
[----:B------:R-:W-:Y:S02]  /*3460*/  BSSY B1, `(.L_x_92) ;  /* 0x0000005000017945 */ /* 0x000fe40003800000 */
[----:B------:R-:W-:-:S05]  /*3470*/  FFMA R53, R53, R88, R14 ;  /* 0x0000005835357223 */ /* 0x000fca000000000e */
[----:B------:R0:W-:Y:S05]  /*3480*/  @P3 STG.E desc[UR38][R10.64+0xe4], R53 ;  /* 0x0000e4350a003986 */ /* 0x0001ea000c101926 */
[----:B------:R-:W-:Y:S05]  /*3490*/  @!P2 BRA `(.L_x_93) ;  /* 0x000000000004a947 */ /* 0x000fea0003800000 */
[----:B------:R0:W5:Y:S02]  /*34a0*/  LDG.E.LTC128B R106, desc[UR38][R8.64+0xe0] ;  /* 0x0000e026086a7981 */ /* 0x000164000c1e1920 */
.L_x_93:
[----:B------:R-:W-:Y:S05]  /*34b0*/  BSYNC B1 ;  /* 0x0000000000017941 */ /* 0x000fea0003800000 */
.L_x_92:
        /* <DEDUP_REMOVED lines=8> */
.L_x_95:
[----:B------:R-:W-:Y:S05]  /*3540*/  BSYNC B1 ;  /* 0x0000000000017941 */ /* 0x000fea0003800000 */
.L_x_94:
        /* <DEDUP_REMOVED lines=8> */
.L_x_97:
[----:B------:R-:W-:Y:S05]  /*35d0*/  BSYNC B1 ;  /* 0x0000000000017941 */ /* 0x000fea0003800000 */
.L_x_96:
[----:B-1---5:R-:W-:Y:S01]  /*35e0*/  FMUL R5, R106, R89 ;  /* 0x000000596a057220 */ /* 0x022fe20000400000 */
[----:B------:R-:W-:Y:S01]  /*35f0*/  ISETP.GT.AND P3, PT, R3, RZ, P0 ;  /* 0x000000ff0300720c */ /* 0x000fe20000764270 */
[----:B------:R-:W-:Y:S02]  /*3600*/  BSSY B1, `(.L_x_98) ;  /* 0x0000005000017945 */ /* 0x000fe40003800000 */
[----:B------:R-:W-:-:S05]  /*3610*/  FFMA R5, R56, R88, R5 ;  /* 0x0000005838057223 */ /* 0x000fca0000000005 */
[----:B------:R1:W-:Y:S05]  /*3620*/  @P2 STG.E desc[UR38][R10.64+0x100], R5 ;  /* 0x000100050a002986 */ /* 0x0003ea000c101926 */
[----:B------:R-:W-:Y:S05]  /*3630*/  @!P3 BRA `(.L_x_99) ;  /* 0x000000000004b947 */ /* 0x000fea0003800000 */
[----:B------:R0:W5:Y:S02]  /*3640*/  LDG.E.LTC128B R106, desc[UR38][R6.64+0x104] ;  /* 0x00010426066a7981 */ /* 0x000164000c1e1920 */
.L_x_99:
[----:B------:R-:W-:Y:S05]  /*3650*/  BSYNC B1 ;  /* 0x0000000000017941 */ /* 0x000fea0003800000 */
.L_x_98:
[----:B-----5:R-:W-:Y:S01]  /*3660*/  FMUL R14, R106, R89 ;  /* 0x000000596a0e7220 */ /* 0x020fe20000400000 */
[----:B------:R-:W-:Y:S01]  /*3670*/  ISETP.GT.AND P2, PT, R3, 0x8, P1 ;  /* 0x000000080300780c */ /* 0x000fe20000f44270 */
[----:B------:R-:W-:Y:S02]  /*3680*/  BSSY B1, `(.L_x_100) ;  /* 0x0000005000017945 */ /* 0x000fe40003800000 */
[----:B------:R-:W-:-:S05]  /*3690*/  FFMA R57, R57, R88, R14 ;  /* 0x0000005839397223 */ /* 0x000fca000000000e */
[----:B------:R0:W-:Y:S05]  /*36a0*/  @P3 STG.E desc[UR38][R10.64+0x104], R57 ;  /* 0x000104390a003986 */ /* 0x0001ea000c101926 */
[----:B------:R-:W-:Y:S05]  /*36b0*/  @!P2 BRA `(.L_x_101) ;  /* 0x000000000004a947 */ /* 0x000fea0003800000 */
[----:B------:R0:W5:Y:S02]  /*36c0*/  LDG.E.LTC128B R106, desc[UR38][R8.64+0x100] ;  /* 0x00010026086a7981 */ /* 0x000164000c1e1920 */
.L_x_101:
[----:B------:R-:W-:Y:S05]  /*36d0*/  BSYNC B1 ;  /* 0x0000000000017941 */ /* 0x000fea0003800000 */
.L_x_100:
        /* <DEDUP_REMOVED lines=8> */
.L_x_103:
[----:B------:R-:W-:Y:S05]  /*3760*/  BSYNC B1 ;  /* 0x0000000000017941 */ /* 0x000fea0003800000 */
.L_x_102:
        /* <DEDUP_REMOVED lines=8> */
.L_x_105:
[----:B------:R-:W-:Y:S05]  /*37f0*/  BSYNC B1 ;  /* 0x0000000000017941 */ /* 0x000fea0003800000 */
.L_x_104:
[----:B-1---5:R-:W-:Y:S01]  /*3800*/  FMUL R5, R106, R89 ;  /* 0x000000596a057220 */ /* 0x022fe20000400000 */
[----:B------:R-:W-:Y:S01]  /*3810*/  ISETP.GT.AND P3, PT, R3, RZ, P0 ;  /* 0x000000ff0300720c */ /* 0x000fe20000764270 */
[----:B------:R-:W-:Y:S02]  /*3820*/  BSSY B1, `(.L_x_106) ;  /* 0x0000005000017945 */ /* 0x000fe40003800000 */
[----:B------:R-:W-:-:S05]  /*3830*/  FFMA R5, R60, R88, R5 ;  /* 0x000000583c057223 */ /* 0x000fca0000000005 */
[----:B------:R1:W-:Y:S05]  /*3840*/  @P2 STG.E desc[UR38][R10.64+0x120], R5 ;  /* 0x000120050a002986 */ /* 0x0003ea000c101926 */
[----:B------:R-:W-:Y:S05]  /*3850*/  @!P3 BRA `(.L_x_107) ;  /* 0x000000000004b947 */ /* 0x000fea0003800000 */
[----:B------:R0:W5:Y:S02]  /*3860*/  LDG.E.LTC128B R106, desc[UR38][R6.64+0x124] ;  /* 0x00012426066a7981 */ /* 0x000164000c1e1920 */
.L_x_107:
[----:B------:R-:W-:Y:S05]  /*3870*/  BSYNC B1 ;  /* 0x0000000000017941 */ /* 0x000fea0003800000 */
.L_x_106:
[----:B-----5:R-:W-:Y:S01]  /*3880*/  FMUL R14, R106, R89 ;  /* 0x000000596a0e7220 */ /* 0x020fe20000400000 */
[----:B------:R-:W-:Y:S01]  /*3890*/  ISETP.GT.AND P2, PT, R3, 0x8, P1 ;  /* 0x000000080300780c */ /* 0x000fe20000f44270 */
[----:B------:R-:W-:Y:S02]  /*38a0*/  BSSY B1, `(.L_x_108) ;  /* 0x0000005000017945 */ /* 0x000fe40003800000 */
[----:B------:R-:W-:-:S05]  /*38b0*/  FFMA R61, R61, R88, R14 ;  /* 0x000000583d3d7223 */ /* 0x000fca000000000e */
[----:B------:R0:W-:Y:S05]  /*38c0*/  @P3 STG.E desc[UR38][R10.64+0x124], R61 ;  /* 0x0001243d0a003986 */ /* 0x0001ea000c101926 */
[----:B------:R-:W-:Y:S05]  /*38d0*/  @!P2 BRA `(.L_x_109) ;  /* 0x000000000004a947 */ /* 0x000fea0003800000 */
[----:B------:R0:W5:Y:S02]  /*38e0*/  LDG.E.LTC128B R106, desc[UR38][R8.64+0x120] ;  /* 0x00012026086a7981 */ /* 0x000164000c1e1920 */
.L_x_109:
[----:B------:R-:W-:Y:S05]  /*38f0*/  BSYNC B1 ;  /* 0x0000000000017941 */ /* 0x000fea0003800000 */
.L_x_108:
        /* <DEDUP_REMOVED lines=8> */
.L_x_111:
[----:B------:R-:W-:Y:S05]  /*3980*/  BSYNC B1 ;  /* 0x0000000000017941 */ /* 0x000fea0003800000 */
.L_x_110:
        /* <DEDUP_REMOVED lines=8> */
.L_x_113:
[----:B------:R-:W-:Y:S05]  /*3a10*/  BSYNC B1 ;  /* 0x0000000000017941 */ /* 0x000fea0003800000 */
.L_x_112:
[----:B-1---5:R-:W-:Y:S01]  /*3a20*/  FMUL R5, R106, R89 ;  /* 0x000000596a057220 */ /* 0x022fe20000400000 */
[----:B------:R-:W-:Y:S01]  /*3a30*/  ISETP.GT.AND P3, PT, R3, RZ, P0 ;  /* 0x000000ff0300720c */ /* 0x000fe20000764270 */
[----:B------:R-:W-:Y:S02]  /*3a40*/  BSSY B1, `(.L_x_114) ;  /* 0x0000005000017945 */ /* 0x000fe40003800000 */
[----:B------:R-:W-:-:S05]  /*3a50*/  FFMA R5, R64, R88, R5 ;  /* 0x0000005840057223 */ /* 0x000fca0000000005 */
[----:B------:R1:W-:Y:S05]  /*3a60*/  @P2 STG.E desc[UR38][R10.64+0x140], R5 ;  /* 0x000140050a002986 */ /* 0x0003ea000c101926 */
[----:B------:R-:W-:Y:S05]  /*3a70*/  @!P3 BRA `(.L_x_115) ;  /* 0x000000000004b947 */ /* 0x000fea0003800000 */
[----:B------:R0:W5:Y:S02]  /*3a80*/  LDG.E.LTC128B R106, desc[UR38][R6.64+0x144] ;  /* 0x00014426066a7981 */ /* 0x000164000c1e1920 */
.L_x_115:
[----:B------:R-:W-:Y:S05]  /*3a90*/  BSYNC B1 ;  /* 0x0000000000017941 */ /* 0x000fea0003800000 */
.L_x_114:
[----:B-----5:R-:W-:Y:S01]  /*3aa0*/  FMUL R14, R106, R89 ;  /* 0x000000596a0e7220 */ /* 0x020fe20000400000 */
[----:B------:R-:W-:Y:S01]  /*3ab0*/  ISETP.GT.AND P2, PT, R3, 0x8, P1 ;  /* 0x000000080300780c */ /* 0x000fe20000f44270 */
[----:B------:R-:W-:Y:S02]  /*3ac0*/  BSSY B1, `(.L_x_116) ;  /* 0x0000005000017945 */ /* 0x000fe40003800000 */
[----:B------:R-:W-:-:S05]  /*3ad0*/  FFMA R65, R65, R88, R14 ;  /* 0x0000005841417223 */ /* 0x000fca000000000e */
[----:B------:R0:W-:Y:S05]  /*3ae0*/  @P3 STG.E desc[UR38][R10.64+0x144], R65 ;  /* 0x000144410a003986 */ /* 0x0001ea000c101926 */
[----:B------:R-:W-:Y:S05]  /*3af0*/  @!P2 BRA `(.L_x_117) ;  /* 0x000000000004a947 */ /* 0x000fea0003800000 */
[----:B------:R0:W5:Y:S02]  /*3b00*/  LDG.E.LTC128B R106, desc[UR38][R8.64+0x140] ;  /* 0x00014026086a7981 */ /* 0x000164000c1e1920 */
.L_x_117:
[----:B------:R-:W-:Y:S05]  /*3b10*/  BSYNC B1 ;  /* 0x0000000000017941 */ /* 0x000fea0003800000 */
.L_x_116:
        /* <DEDUP_REMOVED lines=8> */
.L_x_119:
[----:B------:R-:W-:Y:S05]  /*3ba0*/  BSYNC B1 ;  /* 0x0000000000017941 */ /* 0x000fea0003800000 */
.L_x_118:
        /* <DEDUP_REMOVED lines=8> */
.L_x_121:
[----:B------:R-:W-:Y:S05]  /*3c30*/  BSYNC B1 ;  /* 0x0000000000017941 */ /* 0x000fea0003800000 */
.L_x_120:
[----:B-1---5:R-:W-:Y:S01]  /*3c40*/  FMUL R5, R106, R89 ;  /* 0x000000596a057220 */ /* 0x022fe20000400000 */
[----:B------:R-:W-:Y:S01]  /*3c50*/  ISETP.GT.AND P3, PT, R3, RZ, P0 ;  /* 0x000000ff0300720c */ /* 0x000fe20000764270 */
[----:B------:R-:W-:Y:S02]  /*3c60*/  BSSY B1, `(.L_x_122) ;  /* 0x0000005000017945 */ /* 0x000fe40003800000 */
[----:B------:R-:W-:-:S05]  /*3c70*/  FFMA R5, R68, R88, R5 ;  /* 0x0000005844057223 */ /* 0x000fca0000000005 */
[----:B------:R1:W-:Y:S05]  /*3c80*/  @P2 STG.E desc[UR38][R10.64+0x160], R5 ;  /* 0x000160050a002986 */ /* 0x0003ea000c101926 */
[----:B------:R-:W-:Y:S05]  /*3c90*/  @!P3 BRA `(.L_x_123) ;  /* 0x000000000004b947 */ /* 0x000fea0003800000 */
[----:B------:R0:W5:Y:S02]  /*3ca0*/  LDG.E.LTC128B R106, desc[UR38][R6.64+0x164] ;  /* 0x00016426066a7981 */ /* 0x000164000c1e1920 */
.L_x_123:
[----:B------:R-:W-:Y:S05]  /*3cb0*/  BSYNC B1 ;  /* 0x0000000000017941 */ /* 0x000fea0003800000 */
.L_x_122:
[----:B-----5:R-:W-:Y:S01]  /*3cc0*/  FMUL R14, R106, R89 ;  /* 0x000000596a0e7220 */ /* 0x020fe20000400000 */
[----:B------:R-:W-:Y:S01]  /*3cd0*/  ISETP.GT.AND P2, PT, R3, 0x8, P1 ;  /* 0x000000080300780c */ /* 0x000fe20000f44270 */
[----:B------:R-:W-:Y:S02]  /*3ce0*/  BSSY B1, `(.L_x_124) ;  /* 0x0000005000017945 */ /* 0x000fe40003800000 */
[----:B------:R-:W-:-:S05]  /*3cf0*/  FFMA R69, R69, R88, R14 ;  /* 0x0000005845457223 */ /* 0x000fca000000000e */
[----:B------:R0:W-:Y:S05]  /*3d00*/  @P3 STG.E desc[UR38][R10.64+0x164], R69 ;  /* 0x000164450a003986 */ /* 0x0001ea000c101926 */
[----:B------:R-:W-:Y:S05]  /*3d10*/  @!P2 BRA `(.L_x_125) ;  /* 0x000000000004a947 */ /* 0x000fea0003800000 */
[----:B------:R0:W5:Y:S02]  /*3d20*/  LDG.E.LTC128B R106, desc[UR38][R8.64+0x160] ;  /* 0x00016026086a7981 */ /* 0x000164000c1e1920 */
.L_x_125:
[----:B------:R-:W-:Y:S05]  /*3d30*/  BSYNC B1 ;  /* 0x0000000000017941 */ /* 0x000fea0003800000 */
.L_x_124:
        /* <DEDUP_REMOVED lines=8> */
.L_x_127:
[----:B------:R-:W-:Y:S05]  /*3dc0*/  BSYNC B1 ;  /* 0x0000000000017941 */ /* 0x000fea0003800000 */
.L_x_126:
        /* <DEDUP_REMOVED lines=8> */
.L_x_129:
[----:B------:R-:W-:Y:S05]  /*3e50*/  BSYNC B1 ;  /* 0x0000000000017941 */ /* 0x000fea0003800000 */
.L_x_128:
[----:B-1---5:R-:W-:Y:S01]  /*3e60*/  FMUL R5, R106, R89 ;  /* 0x000000596a057220 */ /* 0x022fe20000400000 */
[----:B------:R-:W-:Y:S01]  /*3e70*/  ISETP.GT.AND P3, PT, R3, RZ, P0 ;  /* 0x000000ff0300720c */ /* 0x000fe20000764270 */
[----:B------:R-:W-:Y:S02]  /*3e80*/  BSSY B1, `(.L_x_130) ;  /* 0x0000005000017945 */ /* 0x000fe40003800000 */
[----:B------:R-:W-:-:S05]  /*3e90*/  FFMA R5, R72, R88, R5 ;  /* 0x0000005848057223 */ /* 0x000fca0000000005 */
[----:B------:R1:W-:Y:S05]  /*3ea0*/  @P2 STG.E desc[UR38][R10.64+0x180], R5 ;  /* 0x000180050a002986 */ /* 0x0003ea000c101926 */
[----:B------:R-:W-:Y:S05]  /*3eb0*/  @!P3 BRA `(.L_x_131) ;  /* 0x000000000004b947 */ /* 0x000fea0003800000 */
[----:B------:R0:W5:Y:S02]  /*3ec0*/  LDG.E.LTC128B R106, desc[UR38][R6.64+0x184] ;  /* 0x00018426066a7981 */ /* 0x000164000c1e1920 */
.L_x_131:
[----:B------:R-:W-:Y:S05]  /*3ed0*/  BSYNC B1 ;  /* 0x0000000000017941 */ /* 0x000fea0003800000 */
.L_x_130:
[----:B-----5:R-:W-:Y:S01]  /*3ee0*/  FMUL R14, R106, R89 ;  /* 0x000000596a0e7220 */ /* 0x020fe20000400000 */
[----:B------:R-:W-:Y:S01]  /*3ef0*/  ISETP.GT.AND P2, PT, R3, 0x8, P1 ;  /* 0x000000080300780c */ /* 0x000fe20000f44270 */
[----:B------:R-:W-:Y:S02]  /*3f00*/  BSSY B1, `(.L_x_132) ;  /* 0x0000005000017945 */ /* 0x000fe40003800000 */
[----:B------:R-:W-:-:S05]  /*3f10*/  FFMA R73, R73, R88, R14 ;  /* 0x0000005849497223 */ /* 0x000fca000000000e */
[----:B------:R0:W-:Y:S05]  /*3f20*/  @P3 STG.E desc[UR38][R10.64+0x184], R73 ;  /* 0x000184490a003986 */ /* 0x0001ea000c101926 */
[----:B------:R-:W-:Y:S05]  /*3f30*/  @!P2 BRA `(.L_x_133) ;  /* 0x000000000004a947 */ /* 0x000fea0003800000 */
[----:B------:R0:W5:Y:S02]  /*3f40*/  LDG.E.LTC128B R106, desc[UR38][R8.64+0x180] ;  /* 0x00018026086a7981 */ /* 0x000164000c1e1920 */
.L_x_133:
[----:B------:R-:W-:Y:S05]  /*3f50*/  BSYNC B1 ;  /* 0x0000000000017941 */ /* 0x000fea0003800000 */
.L_x_132:
        /* <DEDUP_REMOVED lines=8> */
.L_x_135:
[----:B------:R-:W-:Y:S05]  /*3fe0*/  BSYNC B1 ;  /* 0x0000000000017941 */ /* 0x000fea0003800000 */
.L_x_134:
        /* <DEDUP_REMOVED lines=8> */
.L_x_137:
[----:B------:R-:W-:Y:S05]  /*4070*/  BSYNC B1 ;  /* 0x0000000000017941 */ /* 0x000fea0003800000 */
.L_x_136:
[----:B-1---5:R-:W-:Y:S01]  /*4080*/  FMUL R5, R106, R89 ;  /* 0x000000596a057220 */ /* 0x022fe20000400000 */
[----:B------:R-:W-:Y:S01]  /*4090*/  ISETP.GT.AND P3, PT, R3, RZ, P0 ;  /* 0x000000ff0300720c */ /* 0x000fe20000764270 */
[----:B------:R-:W-:Y:S02]  /*40a0*/  BSSY B1, `(.L_x_138) ;  /* 0x0000005000017945 */ /* 0x000fe40003800000 */
[----:B------:R-:W-:-:S05]  /*40b0*/  FFMA R5, R76, R88, R5 ;  /* 0x000000584c057223 */ /* 0x000fca0000000005 */
[----:B------:R1:W-:Y:S05]  /*40c0*/  @P2 STG.E desc[UR38][R10.64+0x1a0], R5 ;  /* 0x0001a0050a002986 */ /* 0x0003ea000c101926 */
[----:B------:R-:W-:Y:S05]  /*40d0*/  @!P3 BRA `(.L_x_139) ;  /* 0x000000000004b947 */ /* 0x000fea0003800000 */
[----:B------:R0:W5:Y:S02]  /*40e0*/  LDG.E.LTC128B R106, desc[UR38][R6.64+0x1a4] ;  /* 0x0001a426066a7981 */ /* 0x000164000c1e1920 */
.L_x_139:
[----:B------:R-:W-:Y:S05]  /*40f0*/  BSYNC B1 ;  /* 0x0000000000017941 */ /* 0x000fea0003800000 */
.L_x_138:
[----:B-----5:R-:W-:Y:S01]  /*4100*/  FMUL R14, R106, R89 ;  /* 0x000000596a0e7220 */ /* 0x020fe20000400000 */
[----:B------:R-:W-:Y:S01]  /*4110*/  ISETP.GT.AND P2, PT, R3, 0x8, P1 ;  /* 0x000000080300780c */ /* 0x000fe20000f44270 */
[----:B------:R-:W-:Y:S02]  /*4120*/  BSSY B1, `(.L_x_140) ;  /* 0x0000005000017945 */ /* 0x000fe40003800000 */
[----:B------:R-:W-:-:S05]  /*4130*/  FFMA R77, R77, R88, R14 ;  /* 0x000000584d4d7223 */ /* 0x000fca000000000e */
[----:B------:R0:W-:Y:S05]  /*4140*/  @P3 STG.E desc[UR38][R10.64+0x1a4], R77 ;  /* 0x0001a44d0a003986 */ /* 0x0001ea000c101926 */
[----:B------:R-:W-:Y:S05]  /*4150*/  @!P2 BRA `(.L_x_141) ;  /* 0x000000000004a947 */ /* 0x000fea0003800000 */
[----:B------:R0:W5:Y:S02]  /*4160*/  LDG.E.LTC128B R106, desc[UR38][R8.64+0x1a0] ;  /* 0x0001a026086a7981 */ /* 0x000164000c1e1920 */
.L_x_141:
[----:B------:R-:W-:Y:S05]  /*4170*/  BSYNC B1 ;  /* 0x0000000000017941 */ /* 0x000fea0003800000 */
.L_x_140:
        /* <DEDUP_REMOVED lines=8> */
.L_x_143:
[----:B------:R-:W-:Y:S05]  /*4200*/  BSYNC B1 ;  /* 0x0000000000017941 */ /* 0x000fea0003800000 */
.L_x_142:
        /* <DEDUP_REMOVED lines=8> */
.L_x_145:
[----:B------:R-:W-:Y:S05]  /*4290*/  BSYNC B1 ;  /* 0x0000000000017941 */ /* 0x000fea0003800000 */
.L_x_144:
[----:B-1---5:R-:W-:Y:S01]  /*42a0*/  FMUL R5, R106, R89 ;  /* 0x000000596a057220 */ /* 0x022fe20000400000 */
[----:B------:R-:W-:Y:S01]  /*42b0*/  ISETP.GT.AND P3, PT, R3, RZ, P0 ;  /* 0x000000ff0300720c */ /* 0x000fe20000764270 */
[----:B------:R-:W-:Y:S02]  /*42c0*/  BSSY B1, `(.L_x_146) ;  /* 0x0000005000017945 */ /* 0x000fe40003800000 */
[----:B------:R-:W-:-:S05]  /*42d0*/  FFMA R5, R80, R88, R5 ;  /* 0x0000005850057223 */ /* 0x000fca0000000005 */
[----:B------:R1:W-:Y:S05]  /*42e0*/  @P2 STG.E desc[UR38][R10.64+0x1c0], R5 ;  /* 0x0001c0050a002986 */ /* 0x0003ea000c101926 */
[----:B------:R-:W-:Y:S05]  /*42f0*/  @!P3 BRA `(.L_x_147) ;  /* 0x000000000004b947 */ /* 0x000fea0003800000 */
[----:B------:R0:W5:Y:S02]  /*4300*/  LDG.E.LTC128B R106, desc[UR38][R6.64+0x1c4] ;  /* 0x0001c426066a7981 */ /* 0x000164000c1e1920 */
.L_x_147:
[----:B------:R-:W-:Y:S05]  /*4310*/  BSYNC B1 ;  /* 0x0000000000017941 */ /* 0x000fea0003800000 */
.L_x_146:
[----:B-----5:R-:W-:Y:S01]  /*4320*/  FMUL R14, R106, R89 ;  /* 0x000000596a0e7220 */ /* 0x020fe20000400000 */
[----:B------:R-:W-:Y:S01]  /*4330*/  ISETP.GT.AND P2, PT, R3, 0x8, P1 ;  /* 0x000000080300780c */ /* 0x000fe20000f44270 */
[----:B------:R-:W-:Y:S02]  /*4340*/  BSSY B1, `(.L_x_148) ;  /* 0x0000005000017945 */ /* 0x000fe40003800000 */
[----:B------:R-:W-:-:S05]  /*4350*/  FFMA R81, R81, R88, R14 ;  /* 0x0000005851517223 */ /* 0x000fca000000000e */
[----:B------:R0:W-:Y:S05]  /*4360*/  @P3 STG.E desc[UR38][R10.64+0x1c4], R81 ;  /* 0x0001c4510a003986 */ /* 0x0001ea000c101926 */
[----:B------:R-:W-:Y:S05]  /*4370*/  @!P2 BRA `(.L_x_149) ;  /* 0x000000000004a947 */ /* 0x000fea0003800000 */
[----:B------:R0:W5:Y:S02]  /*4380*/  LDG.E.LTC128B R106, desc[UR38][R8.64+0x1c0] ;  /* 0x0001c026086a7981 */ /* 0x000164000c1e1920 */
.L_x_149:
[----:B------:R-:W-:Y:S05]  /*4390*/  BSYNC B1 ;  /* 0x0000000000017941 */ /* 0x000fea0003800000 */
.L_x_148:
        /* <DEDUP_REMOVED lines=8> */
.L_x_151:
[----:B------:R-:W-:Y:S05]  /*4420*/  BSYNC B1 ;  /* 0x0000000000017941 */ /* 0x000fea0003800000 */
.L_x_150:
[----:B-----5:R-:W-:Y:S01]  /*4430*/  FMUL R14, R106, R89 ;  /* 0x000000596a0e7220 */ /* 0x020fe20000400000 */
[----:B------:R-:W-:Y:S01]  /*4440*/  ISETP.GT.AND P0, PT, R4, 0x79, PT ;  /* 0x000000790400780c */ /* 0x000fe20003f04270 */
[----:B------:R-:W-:Y:S01]  /*4450*/  @P3 IMAD.MOV.U32 R4, RZ, RZ, R12 ;  /* 0x000000ffff043224 */ /* 0x000fe200078e000c */
[----:B------:R-:W-:Y:S01]  /*4460*/  ISETP.GT.AND P2, PT, R3, RZ, P1 ;  /* 0x000000ff0300720c */ /* 0x000fe20000f44270 */
[----:B------:R-:W-:Y:S01]  /*4470*/  FFMA R83, R83, R88, R14 ;  /* 0x0000005853537223 */ /* 0x000fe2000000000e */
[----:B-1----:R-:W-:Y:S01]  /*4480*/  @P3 IMAD.MOV.U32 R5, RZ, RZ, R13 ;  /* 0x000000ffff053224 */ /* 0x002fe200078e000d */
[----:B------:R-:W-:Y:S04]  /*4490*/  BSSY B1, `(.L_x_152) ;  /* 0x0000004000017945 */ /* 0x000fe80003800000 */
[----:B------:R1:W-:Y:S06]  /*44a0*/  @P3 STG.E desc[UR38][R4.64+0x1c4], R83 ;  /* 0x0001c45304003986 */ /* 0x0003ec000c101926 */
[----:B------:R-:W-:Y:S05]  /*44b0*/  @!P2 BRA `(.L_x_153) ;  /* 0x000000000004a947 */ /* 0x000fea0003800000 */
[----:B------:R0:W5:Y:S02]  /*44c0*/  LDG.E.LTC128B R106, desc[UR38][R6.64+0x1e0] ;  /* 0x0001e026066a7981 */ /* 0x000164000c1e1920 */
.L_x_153:
[----:B------:R-:W-:Y:S05]  /*44d0*/  BSYNC B1 ;  /* 0x0000000000017941 */ /* 0x000fea0003800000 */
.L_x_152:
[----:B-1---5:R-:W-:Y:S01]  /*44e0*/  FMUL R5, R106, R89 ;  /* 0x000000596a057220 */ /* 0x022fe20000400000 */
[----:B------:R-:W-:Y:S01]  /*44f0*/  @P2 IMAD.MOV.U32 R4, RZ, RZ, R10 ;  /* 0x000000ffff042224 */ /* 0x000fe200078e000a */
[----:B------:R-:W-:Y:S01]  /*4500*/  ISETP.GT.AND P3, PT, R3, RZ, P0 ;  /* 0x000000ff0300720c */ /* 0x000fe20000764270 */
[----:B------:R-:W-:Y:S01]  /*4510*/  BSSY B1, `(.L_x_154) ;  /* 0x0000006000017945 */ /* 0x000fe20003800000 */
[----:B------:R-:W-:Y:S01]  /*4520*/  FFMA R15, R84, R88, R5 ;  /* 0x00000058540f7223 */ /* 0x000fe20000000005 */
[----:B------:R-:W-:-:S05]  /*4530*/  @P2 IMAD.MOV.U32 R5, RZ, RZ, R11 ;  /* 0x000000ffff052224 */ /* 0x000fca00078e000b */
[----:B------:R1:W-:Y:S05]  /*4540*/  @P2 STG.E desc[UR38][R4.64+0x1e0], R15 ;  /* 0x0001e00f04002986 */ /* 0x0003ea000c101926 */
[----:B------:R-:W-:Y:S05]  /*4550*/  @!P3 BRA `(.L_x_155) ;  /* 0x000000000004b947 */ /* 0x000fea0003800000 */
[----:B------:R0:W5:Y:S02]  /*4560*/  LDG.E.LTC128B R106, desc[UR38][R6.64+0x1e4] ;  /* 0x0001e426066a7981 */ /* 0x000164000c1e1920 */
.L_x_155:
[----:B------:R-:W-:Y:S05]  /*4570*/  BSYNC B1 ;  /* 0x0000000000017941 */ /* 0x000fea0003800000 */
.L_x_154:
[----:B-1---5:R-:W-:Y:S01]  /*4580*/  FMUL R4, R106, R89 ;  /* 0x000000596a047220 */ /* 0x022fe20000400000 */
[----:B------:R-:W-:Y:S01]  /*4590*/  ISETP.GT.AND P1, PT, R3, 0x8, P1 ;  /* 0x000000080300780c */ /* 0x000fe20000f24270 */
[----:B------:R-:W-:Y:S02]  /*45a0*/  BSSY B1, `(.L_x_156) ;  /* 0x0000005000017945 */ /* 0x000fe40003800000 */
[----:B------:R-:W-:-:S05]  /*45b0*/  FFMA R85, R85, R88, R4 ;  /* 0x0000005855557223 */ /* 0x000fca0000000004 */
[----:B------:R1:W-:Y:S05]  /*45c0*/  @P3 STG.E desc[UR38][R10.64+0x1e4], R85 ;  /* 0x0001e4550a003986 */ /* 0x0003ea000c101926 */
[----:B------:R-:W-:Y:S05]  /*45d0*/  @!P1 BRA `(.L_x_157) ;  /* 0x0000000000049947 */ /* 0x000fea0003800000 */
[----:B------:R0:W5:Y:S02]  /*45e0*/  LDG.E.LTC128B R106, desc[UR38][R8.64+0x1e0] ;  /* 0x0001e026086a7981 */ /* 0x000164000c1e1920 */
.L_x_157:
[----:B------:R-:W-:Y:S05]  /*45f0*/  BSYNC B1 ;  /* 0x0000000000017941 */ /* 0x000fea0003800000 */
.L_x_156:
[----:B-----5:R-:W-:Y:S01]  /*4600*/  FMUL R5, R106, R89 ;  /* 0x000000596a057220 */ /* 0x020fe20000400000 */
[----:B------:R-:W-:Y:S01]  /*4610*/  @P1 IMAD.MOV.U32 R4, RZ, RZ, R12 ;  /* 0x000000ffff041224 */ /* 0x000fe200078e000c */
[----:B------:R-:W-:Y:S01]  /*4620*/  ISETP.GT.AND P0, PT, R3, 0x8, P0 ;  /* 0x000000080300780c */ /* 0x000fe20000704270 */
[----:B------:R-:W-:Y:S01]  /*4630*/  BSSY B1, `(.L_x_158) ;  /* 0x0000006000017945 */ /* 0x000fe20003800000 */
[----:B0---4-:R-:W-:Y:S01]  /*4640*/  FFMA R7, R86, R88, R5 ;  /* 0x0000005856077223 */ /* 0x011fe20000000005 */
[----:B------:R-:W-:-:S05]  /*4650*/  @P1 IMAD.MOV.U32 R5, RZ, RZ, R13 ;  /* 0x000000ffff051224 */ /* 0x000fca00078e000d */
[----:B------:R0:W-:Y:S05]  /*4660*/  @P1 STG.E desc[UR38][R4.64+0x1e0], R7 ;  /* 0x0001e00704001986 */ /* 0x0001ea000c101926 */
[----:B------:R-:W-:Y:S05]  /*4670*/  @!P0 BRA `(.L_x_159) ;  /* 0x0000000000048947 */ /* 0x000fea0003800000 */
[----:B------:R4:W5:Y:S02]  /*4680*/  LDG.E.LTC128B R106, desc[UR38][R8.64+0x1e4] ;  /* 0x0001e426086a7981 */ /* 0x000964000c1e1920 */
.L_x_159:
[----:B------:R-:W-:Y:S05]  /*4690*/  BSYNC B1 ;  /* 0x0000000000017941 */ /* 0x000fea0003800000 */
.L_x_158:
[----:B-----5:R-:W-:-:S04]  /*46a0*/  FMUL R106, R106, R89 ;  /* 0x000000596a6a7220 */ /* 0x020fc80000400000 */
[----:B------:R-:W-:Y:S01]  /*46b0*/  FFMA R87, R87, R88, R106 ;  /* 0x0000005857577223 */ /* 0x000fe2000000006a */
[----:B------:R-:W-:Y:S06]  /*46c0*/  @!P0 BRA `(.L_x_160) ;  /* 0x0000000c00c08947 */ /* 0x000fec0003800000 */
[----:B------:R0:W-:Y:S01]  /*46d0*/  STG.E desc[UR38][R12.64+0x1e4], R87 ;  /* 0x0001e4570c007986 */ /* 0x0001e2000c101926 */
[----:B------:R-:W-:Y:S05]  /*46e0*/  BRA `(.L_x_160) ;  /* 0x0000000c00b87947 */ /* 0x000fea0003800000 */
.L_x_35:
[----:B------:R-:W-:Y:S01]  /*46f0*/  ULDC.64 UR4, c[0x0][0x5c0] ;  /* 0x0001700000047ab9 */ /* 0x000fe20000000a00 */
[----:B------:R-:W-:Y:S01]  /*4700*/  ISETP.GT.AND P1, PT, R4, 0x1, PT ;  /* 0x000000010400780c */ /* 0x000fe20003f24270 */
[-C--:B------:R-:W-:Y:S01]  /*4710*/  FMUL R5, R24, R88.reuse ;  /* 0x0000005818057220 */ /* 0x080fe20000400000 */
[----:B------:R-:W-:Y:S01]  /*4720*/  LEA R6, P2, R104, UR4, 0x2 ;  /* 0x0000000468067c11 */ /* 0x000fe2000f8410ff */
[-C--:B------:R-:W-:Y:S01]  /*4730*/  FMUL R25, R25, R88.reuse ;  /* 0x0000005819197220 */ /* 0x080fe20000400000 */
[----:B------:R-:W-:Y:S01]  /*4740*/  ISETP.GT.AND P4, PT, R3, RZ, P1 ;  /* 0x000000ff0300720c */ /* 0x000fe20000f84270 */
[-C--:B------:R-:W-:Y:S01]  /*4750*/  FMUL R11, R26, R88.reuse ;  /* 0x000000581a0b7220 */ /* 0x080fe20000400000 */
[----:B------:R-:W-:Y:S01]  /*4760*/  LEA.HI.X R7, R104, UR5, R115, 0x2, P2 ;  /* 0x0000000568077c11 */ /* 0x000fe200090f1473 */
[-C--:B------:R-:W-:Y:S01]  /*4770*/  FMUL R27, R27, R88.reuse ;  /* 0x000000581b1b7220 */ /* 0x080fe20000400000 */
[----:B------:R-:W-:Y:S01]  /*4780*/  ISETP.GT.AND P2, PT, R3, 0x8, P0 ;  /* 0x000000080300780c */ /* 0x000fe20000744270 */
[----:B------:R-:W-:Y:S01]  /*4790*/  FMUL R29, R29, R88 ;  /* 0x000000581d1d7220 */ /* 0x000fe20000400000 */
[C---:B------:R-:W-:Y:S01]  /*47a0*/  SHF.L.U64.HI R9, R90.reuse, 0x2, R91 ;  /* 0x000000025a097819 */ /* 0x040fe2000001025b */
[----:B------:R0:W-:Y:S01]  /*47b0*/  @P3 STG.E desc[UR38][R6.64], R5 ;  /* 0x0000000506003986 */ /* 0x0001e2000c101926 */
[----:B------:R-:W-:Y:S01]  /*47c0*/  LEA R8, P3, R90, R6, 0x2 ;  /* 0x000000065a087211 */ /* 0x000fe200078610ff */
[-C--:B------:R-:W-:Y:S01]  /*47d0*/  FMUL R31, R31, R88.reuse ;  /* 0x000000581f1f7220 */ /* 0x080fe20000400000 */
[C---:B------:R-:W-:Y:S01]  /*47e0*/  ISETP.GT.AND P0, PT, R4.reuse, 0x8, PT ;  /* 0x000000080400780c */ /* 0x040fe20003f04270 */
[-C--:B------:R-:W-:Y:S01]  /*47f0*/  FMUL R33, R33, R88.reuse ;  /* 0x0000005821217220 */ /* 0x080fe20000400000 */
[----:B------:R-:W-:Y:S01]  /*4800*/  ISETP.GT.AND P1, PT, R3, 0x8, P1 ;  /* 0x000000080300780c */ /* 0x000fe20000f24270 */
[----:B------:R-:W-:Y:S01]  /*4810*/  IMAD.X R9, R9, 0x1, R7, P3 ;  /* 0x0000000109097824 */ /* 0x000fe200018e0607 */
[----:B------:R-:W-:Y:S01]  /*4820*/  ISETP.GT.AND P3, PT, R4, 0x9, PT ;  /* 0x000000090400780c */ /* 0x000fe20003f64270 */
[----:B------:R-:W-:Y:S01]  /*4830*/  @P4 STG.E desc[UR38][R6.64+0x4], R25 ;  /* 0x0000041906004986 */ /* 0x000fe2000c101926 */
[----:B------:R-:W-:Y:S01]  /*4840*/  ISETP.GT.AND P4, PT, R3, RZ, P0 ;  /* 0x000000ff0300720c */ /* 0x000fe20000784270 */
[-C--:B------:R-:W-:Y:S01]  /*4850*/  FMUL R35, R35, R88.reuse ;  /* 0x0000005823237220 */ /* 0x080fe20000400000 */
[C---:B------:R-:W-:Y:S01]  /*4860*/  ISETP.GT.AND P0, PT, R3.reuse, 0x8, P0 ;  /* 0x000000080300780c */ /* 0x040fe20000704270 */
[----:B------:R1:W-:Y:S01]  /*4870*/  @P2 STG.E desc[UR38][R8.64], R11 ;  /* 0x0000000b08002986 */ /* 0x0003e2000c101926 */
[C---:B------:R-:W-:Y:S01]  /*4880*/  ISETP.GT.AND P2, PT, R3.reuse, RZ, P3 ;  /* 0x000000ff0300720c */ /* 0x040fe20001f44270 */
[-C--:B0-----:R-:W-:Y:S01]  /*4890*/  FMUL R5, R28, R88.reuse ;  /* 0x000000581c057220 */ /* 0x081fe20000400000 */
[----:B------:R-:W-:Y:S01]  /*48a0*/  ISETP.GT.AND P3, PT, R3, 0x8, P3 ;  /* 0x000000080300780c */ /* 0x000fe20001f64270 */
[-C--:B------:R-:W-:Y:S01]  /*48b0*/  FMUL R37, R37, R88.reuse ;  /* 0x0000005825257220 */ /* 0x080fe20000400000 */
[-C--:B------:R-:W-:Y:S01]  /*48c0*/  FMUL R39, R39, R88.reuse ;  /* 0x0000005827277220 */ /* 0x080fe20000400000 */
[----:B------:R-:W-:Y:S01]  /*48d0*/  @P1 STG.E desc[UR38][R8.64+0x4], R27 ;  /* 0x0000041b08001986 */ /* 0x000fe2000c101926 */
[----:B------:R-:W-:Y:S01]  /*48e0*/  ISETP.GT.AND P1, PT, R4, 0x10, PT ;  /* 0x000000100400780c */ /* 0x000fe20003f24270 */
[-C--:B------:R-:W-:Y:S01]  /*48f0*/  FMUL R41, R41, R88.reuse ;  /* 0x0000005829297220 */ /* 0x080fe20000400000 */
[-C--:B------:R-:W-:Y:S01]  /*4900*/  FMUL R43, R43, R88.reuse ;  /* 0x000000582b2b7220 */ /* 0x080fe20000400000 */
[----:B------:R0:W-:Y:S01]  /*4910*/  @P4 STG.E desc[UR38][R6.64+0x20], R5 ;  /* 0x0000200506004986 */ /* 0x0001e2000c101926 */
[C---:B------:R-:W-:Y:S01]  /*4920*/  ISETP.GT.AND P4, PT, R3.reuse, RZ, P1 ;  /* 0x000000ff0300720c */ /* 0x040fe20000f84270 */
[-C--:B-1----:R-:W-:Y:S01]  /*4930*/  FMUL R11, R30, R88.reuse ;  /* 0x000000581e0b7220 */ /* 0x082fe20000400000 */
[----:B------:R-:W-:Y:S01]  /*4940*/  ISETP.GT.AND P1, PT, R3, 0x8, P1 ;  /* 0x000000080300780c */ /* 0x000fe20000f24270 */
[----:B------:R-:W-:Y:S01]  /*4950*/  @P2 STG.E desc[UR38][R6.64+0x24], R29 ;  /* 0x0000241d06002986 */ /* 0x000fe2000c101926 */
[----:B------:R-:W-:Y:S01]  /*4960*/  ISETP.GT.AND P2, PT, R4, 0x11, PT ;  /* 0x000000110400780c */ /* 0x000fe20003f44270 */
[-C--:B------:R-:W-:Y:S01]  /*4970*/  FMUL R45, R45, R88.reuse ;  /* 0x000000582d2d7220 */ /* 0x080fe20000400000 */
[-C--:B------:R-:W-:Y:S01]  /*4980*/  FMUL R47, R47, R88.reuse ;  /* 0x000000582f2f7220 */ /* 0x080fe20000400000 */
[----:B------:R1:W-:Y:S01]  /*4990*/  @P0 STG.E desc[UR38][R8.64+0x20], R11 ;  /* 0x0000200b08000986 */ /* 0x0003e2000c101926 */
[----:B------:R-:W-:Y:S01]  /*49a0*/  ISETP.GT.AND P0, PT, R3, RZ, P2 ;  /* 0x000000ff0300720c */ /* 0x000fe20001704270 */
[-C--:B------:R-:W-:Y:S01]  /*49b0*/  FMUL R49, R49, R88.reuse ;  /* 0x0000005831317220 */ /* 0x080fe20000400000 */
[----:B------:R-:W-:Y:S01]  /*49c0*/  ISETP.GT.AND P2, PT, R3, 0x8, P2 ;  /* 0x000000080300780c */ /* 0x000fe20001744270 */
[-C--:B0-----:R-:W-:Y:S01]  /*49d0*/  FMUL R5, R32, R88.reuse ;  /* 0x0000005820057220 */ /* 0x081fe20000400000 */
[----:B------:R-:W-:Y:S01]  /*49e0*/  @P3 STG.E desc[UR38][R8.64+0x24], R31 ;  /* 0x0000241f08003986 */ /* 0x000fe2000c101926 */
[----:B------:R-:W-:Y:S01]  /*49f0*/  ISETP.GT.AND P3, PT, R4, 0x18, PT ;  /* 0x000000180400780c */ /* 0x000fe20003f64270 */
[-C--:B------:R-:W-:Y:S01]  /*4a00*/  FMUL R51, R51, R88.reuse ;  /* 0x0000005833337220 */ /* 0x080fe20000400000 */
[-C--:B------:R-:W-:Y:S01]  /*4a10*/  FMUL R53, R53, R88.reuse ;  /* 0x0000005835357220 */ /* 0x080fe20000400000 */
[----:B------:R0:W-:Y:S01]  /*4a20*/  @P4 STG.E desc[UR38][R6.64+0x40], R5 ;  /* 0x0000400506004986 */ /* 0x0001e2000c101926 */
[----:B------:R-:W-:Y:S01]  /*4a30*/  ISETP.GT.AND P4, PT, R3, RZ, P3 ;  /* 0x000000ff0300720c */ /* 0x000fe20001f84270 */
[-C--:B------:R-:W-:Y:S01]  /*4a40*/  FMUL R55, R55, R88.reuse ;  /* 0x0000005837377220 */ /* 0x080fe20000400000 */
        /* <DEDUP_REMOVED lines=9> */
[-C--:B0-----:R-:W-:Y:S01]  /*4ae0*/  FMUL R5, R36, R88.reuse ;  /* 0x0000005824057220 */ /* 0x081fe20000400000 */
[----:B------:R-:W-:Y:S01]  /*4af0*/  @P2 STG.E desc[UR38][R8.64+0x44], R35 ;  /* 0x0000442308002986 */ /* 0x000fe2000c101926 */
[----:B------:R-:W-:Y:S01]  /*4b00*/  ISETP.GT.AND P2, PT, R4, 0x20, PT ;  /* 0x000000200400780c */ /* 0x000fe20003f44270 */
[-C--:B------:R-:W-:Y:S01]  /*4b10*/  FMUL R63, R63, R88.reuse ;  /* 0x000000583f3f7220 */ /* 0x080fe20000400000 */
[C---:B------:R-:W-:Y:S01]  /*4b20*/  ISETP.GT.AND P0, PT, R3.reuse, 0x8, P0 ;  /* 0x000000080300780c */ /* 0x040fe20000704270 */
[----:B------:R0:W-:Y:S01]  /*4b30*/  @P4 STG.E desc[UR38][R6.64+0x60], R5 ;  /* 0x0000600506004986 */ /* 0x0001e2000c101926 */
[----:B------:R-:W-:Y:S01]  /*4b40*/  ISETP.GT.AND P4, PT, R3, RZ, P2 ;  /* 0x000000ff0300720c */ /* 0x000fe20001784270 */
[-C--:B------:R-:W-:Y:S01]  /*4b50*/  FMUL R65, R65, R88.reuse ;  /* 0x0000005841417220 */ /* 0x080fe20000400000 */
[----:B------:R-:W-:Y:S01]  /*4b60*/  ISETP.GT.AND P2, PT, R3, 0x8, P2 ;  /* 0x000000080300780c */ /* 0x000fe20001744270 */
[-C--:B-1----:R-:W-:Y:S01]  /*4b70*/  FMUL R11, R38, R88.reuse ;  /* 0x00000058260b7220 */ /* 0x082fe20000400000 */
[-C--:B------:R-:W-:Y:S01]  /*4b80*/  FMUL R67, R67, R88.reuse ;  /* 0x0000005843437220 */ /* 0x080fe20000400000 */
[----:B------:R-:W-:Y:S01]  /*4b90*/  @P1 STG.E desc[UR38][R6.64+0x64], R37 ;  /* 0x0000642506001986 */ /* 0x000fe2000c101926 */
[----:B------:R-:W-:Y:S01]  /*4ba0*/  ISETP.GT.AND P1, PT, R4, 0x21, PT ;  /* 0x000000210400780c */ /* 0x000fe20003f24270 */
[-C--:B------:R-:W-:Y:S01]  /*4bb0*/  FMUL R69, R69, R88.reuse ;  /* 0x0000005845457220 */ /* 0x080fe20000400000 */
[-C--:B------:R-:W-:Y:S01]  /*4bc0*/  FMUL R71, R71, R88.reuse ;  /* 0x0000005847477220 */ /* 0x080fe20000400000 */
[----:B------:R1:W-:Y:S01]  /*4bd0*/  @P3 STG.E desc[UR38][R8.64+0x60], R11 ;  /* 0x0000600b08003986 */ /* 0x0003e2000c101926 */
[C---:B------:R-:W-:Y:S01]  /*4be0*/  ISETP.GT.AND P3, PT, R3.reuse, RZ, P1 ;  /* 0x000000ff0300720c */ /* 0x040fe20000f64270 */
[-C--:B0-----:R-:W-:Y:S01]  /*4bf0*/  FMUL R5, R40, R88.reuse ;  /* 0x0000005828057220 */ /* 0x081fe20000400000 */
        /* <DEDUP_REMOVED lines=27> */
[----:B-1----:R-:W-:-:S02]  /*4db0*/  FMUL R11, R46, R88 ;  /* 0x000000582e0b7220 */ /* 0x002fc40000400000 */
[----:B------:R-:W-:Y:S01]  /*4dc0*/  @P2 STG.E desc[UR38][R6.64+0xa4], R45 ;  /* 0x0000a42d06002986 */ /* 0x000fe2000c101926 */
[----:B------:R-:W-:-:S03]  /*4dd0*/  ISETP.GT.AND P2, PT, R4, 0x31, PT ;  /* 0x000000310400780c */ /* 0x000fc60003f44270 */
[----:B------:R1:W-:Y:S01]  /*4de0*/  @P0 STG.E desc[UR38][R8.64+0xa0], R11 ;  /* 0x0000a00b08000986 */ /* 0x0003e2000c101926 */
[C---:B------:R-:W-:Y:S01]  /*4df0*/  ISETP.GT.AND P0, PT, R3.reuse, RZ, P2 ;  /* 0x000000ff0300720c */ /* 0x040fe20001704270 */
[----:B0-----:R-:W-:Y:S01]  /*4e00*/  FMUL R5, R48, R88 ;  /* 0x0000005830057220 */ /* 0x001fe20000400000 */
[----:B------:R-:W-:Y:S01]  /*4e10*/  ISETP.GT.AND P2, PT, R3, 0x8, P2 ;  /* 0x000000080300780c */ /* 0x000fe20001744270 */
[----:B------:R-:W-:Y:S01]  /*4e20*/  @P3 STG.E desc[UR38][R8.64+0xa4], R47 ;  /* 0x0000a42f08003986 */ /* 0x000fe2000c101926 */
[----:B------:R-:W-:-:S03]  /*4e30*/  ISETP.GT.AND P3, PT, R4, 0x38, PT ;  /* 0x000000380400780c */ /* 0x000fc60003f64270 */
[----:B------:R0:W-:Y:S01]  /*4e40*/  @P4 STG.E desc[UR38][R6.64+0xc0], R5 ;  /* 0x0000c00506004986 */ /* 0x0001e2000c101926 */
[C---:B------:R-:W-:Y:S02]  /*4e50*/  ISETP.GT.AND P4, PT, R3.reuse, RZ, P3 ;  /* 0x000000ff0300720c */ /* 0x040fe40001f84270 */
[----:B------:R-:W-:Y:S01]  /*4e60*/  ISETP.GT.AND P3, PT, R3, 0x8, P3 ;  /* 0x000000080300780c */ /* 0x000fe20001f64270 */
[----:B-1----:R-:W-:Y:S02]  /*4e70*/  FMUL R11, R50, R88 ;  /* 0x00000058320b7220 */ /* 0x002fe40000400000 */
        /* <DEDUP_REMOVED lines=93> */
[----:B------:R-:W-:Y:S01]  /*5450*/  ISETP.GT.AND P4, PT, R4, 0x78, PT ;  /* 0x000000780400780c */ /* 0x000fe20003f84270 */
[----:B-1----:R-:W-:-:S04]  /*5460*/  FMUL R11, R82, R88 ;  /* 0x00000058520b7220 */ /* 0x002fc80000400000 */
[----:B------:R-:W-:Y:S02]  /*5470*/  @P0 IMAD.MOV.U32 R4, RZ, RZ, R6 ;  /* 0x000000ffff040224 */ /* 0x000fe400078e0006 */
[----:B0-----:R-:W-:-:S05]  /*5480*/  @P0 IMAD.MOV.U32 R5, RZ, RZ, R7 ;  /* 0x000000ffff050224 */ /* 0x001fca00078e0007 */
[----:B------:R0:W-:Y:S01]  /*5490*/  @P0 STG.E desc[UR38][R4.64+0x1c4], R81 ;  /* 0x0001c45104000986 */ /* 0x0001e2000c101926 */
[C---:B------:R-:W-:Y:S02]  /*54a0*/  ISETP.GT.AND P0, PT, R3.reuse, RZ, P4 ;  /* 0x000000ff0300720c */ /* 0x040fe40002704270 */
[----:B------:R-:W-:Y:S01]  /*54b0*/  ISETP.GT.AND P4, PT, R3, 0x8, P4 ;  /* 0x000000080300780c */ /* 0x000fe20002784270 */
[----:B0-----:R-:W-:Y:S02]  /*54c0*/  @P1 IMAD.MOV.U32 R4, RZ, RZ, R8 ;  /* 0x000000ffff041224 */ /* 0x001fe400078e0008 */
[----:B------:R-:W-:-:S05]  /*54d0*/  @P1 IMAD.MOV.U32 R5, RZ, RZ, R9 ;  /* 0x000000ffff051224 */ /* 0x000fca00078e0009 */
[----:B------:R0:W-:Y:S01]  /*54e0*/  @P1 STG.E desc[UR38][R4.64+0x1c0], R11 ;  /* 0x0001c00b04001986 */ /* 0x0001e2000c101926 */
[C---:B------:R-:W-:Y:S02]  /*54f0*/  ISETP.GT.AND P1, PT, R3.reuse, RZ, P3 ;  /* 0x000000ff0300720c */ /* 0x040fe40001f24270 */
[----:B------:R-:W-:Y:S01]  /*5500*/  ISETP.GT.AND P3, PT, R3, 0x8, P3 ;  /* 0x000000080300780c */ /* 0x000fe20001f64270 */
[----:B------:R-:W-:Y:S01]  /*5510*/  FMUL R3, R84, R88 ;  /* 0x0000005854037220 */ /* 0x000fe20000400000 */
[----:B0-----:R-:W-:Y:S02]  /*5520*/  @P2 IMAD.MOV.U32 R4, RZ, RZ, R8 ;  /* 0x000000ffff042224 */ /* 0x001fe400078e0008 */
[----:B------:R-:W-:-:S05]  /*5530*/  @P2 IMAD.MOV.U32 R5, RZ, RZ, R9 ;  /* 0x000000ffff052224 */ /* 0x000fca00078e0009 */
[----:B------:R0:W-:Y:S02]  /*5540*/  @P2 STG.E desc[UR38][R4.64+0x1c4], R83 ;  /* 0x0001c45304002986 */ /* 0x0001e4000c101926 */
[----:B0-----:R-:W-:Y:S02]  /*5550*/  @P0 IMAD.MOV.U32 R4, RZ, RZ, R6 ;  /* 0x000000ffff040224 */ /* 0x001fe400078e0006 */
[----:B------:R-:W-:-:S05]  /*5560*/  @P0 IMAD.MOV.U32 R5, RZ, RZ, R7 ;  /* 0x000000ffff050224 */ /* 0x000fca00078e0007 */
[----:B------:R0:W-:Y:S04]  /*5570*/  @P0 STG.E desc[UR38][R4.64+0x1e0], R3 ;  /* 0x0001e00304000986 */ /* 0x0001e8000c101926 */
[----:B------:R1:W-:Y:S01]  /*5580*/  @P1 STG.E desc[UR38][R6.64+0x1e4], R85 ;  /* 0x0001e45506001986 */ /* 0x0003e2000c101926 */
[----:B0-----:R-:W-:Y:S02]  /*5590*/  @P4 IMAD.MOV.U32 R4, RZ, RZ, R8 ;  /* 0x000000ffff044224 */ /* 0x001fe400078e0008 */
[----:B------:R-:W-:-:S05]  /*55a0*/  @P4 IMAD.MOV.U32 R5, RZ, RZ, R9 ;  /* 0x000000ffff054224 */ /* 0x000fca00078e0009 */
[----:B------:R1:W-:Y:S04]  /*55b0*/  @P4 STG.E desc[UR38][R4.64+0x1e0], R13 ;  /* 0x0001e00d04004986 */ /* 0x0003e8000c101926 */
[----:B------:R1:W-:Y:S02]  /*55c0*/  @P3 STG.E desc[UR38][R8.64+0x1e4], R87 ;  /* 0x0001e45708003986 */ /* 0x0003e4000c101926 */
.L_x_160:
[----:B------:R-:W-:Y:S05]  /*55d0*/  BSYNC B0 ;  /* 0x0000000000007941 */ /* 0x000fea0003800000 */
.L_x_34:
[----:B------:R-:W-:Y:S01]  /*55e0*/  IADD3 R16, P0, R16, UR36, RZ ;  /* 0x0000002410107c10 */ /* 0x000fe2000ff1e0ff */
[----:B------:R-:W-:Y:S01]  /*55f0*/  ULDC.64 UR4, c[0x0][0x650] ;  /* 0x0001940000047ab9 */ /* 0x000fe20000000a00 */
[----:B------:R-:W-:Y:S01]  /*5600*/  PRMT R3, RZ, 0x7610, R3 ;  /* 0x00007610ff037816 */ /* 0x000fe20000000003 */
[----:B------:R-:W-:Y:S01]  /*5610*/  IMAD.MOV.U32 R100, RZ, RZ, -0x1 ;  /* 0xffffffffff647424 */ /* 0x000fe200078e00ff */
[----:B------:R-:W-:Y:S01]  /*5620*/  IADD3.X R17, R17, UR42, RZ, P0, !PT ;  /* 0x0000002a11117c10 */ /* 0x000fe200087fe4ff */
[----:B------:R-:W-:Y:S01]  /*5630*/  IMAD.MOV.U32 R99, RZ, RZ, -0x1 ;  /* 0xffffffffff637424 */ /* 0x000fe200078e00ff */
[----:B------:R-:W-:-:S04]  /*5640*/  ISETP.GE.U32.AND P0, PT, R16, UR4, PT ;  /* 0x0000000410007c0c */ /* 0x000fc8000bf06070 */
[----:B------:R-:W-:-:S13]  /*5650*/  ISETP.GE.U32.AND.EX P0, PT, R17, UR5, PT, P0 ;  /* 0x0000000511007c0c */ /* 0x000fda000bf06100 */
[----:B------:R-:W-:Y:S05]  /*5660*/  @P0 BRA `(.L_x_161) ;  /* 0x00000004004c0947 */ /* 0x000fea0003800000 */
[----:B-1----:R-:W1:Y:S01]  /*5670*/  LDC.64 R10, c[0x0][0x628] ;  /* 0x00018a00ff0a7b82 */ /* 0x002e620000000a00 */
[----:B0--3--:R-:W0:Y:S01]  /*5680*/  S2R R12, SR_CTAID.X ;  /* 0x00000000000c7919 */ /* 0x009e220000002500 */
[----:B--2-4-:R-:W-:Y:S02]  /*5690*/  IMAD.MOV.U32 R8, RZ, RZ, R16 ;  /* 0x000000ffff087224 */ /* 0x014fe400078e0010 */
[----:B------:R-:W-:Y:S01]  /*56a0*/  IMAD.MOV.U32 R9, RZ, RZ, R17 ;  /* 0x000000ffff097224 */ /* 0x000fe200078e0011 */
[----:B------:R-:W2:Y:S03]  /*56b0*/  S2R R20, SR_CTAID.Y ;  /* 0x0000000000147919 */ /* 0x000ea60000002600 */
[----:B------:R-:W3:Y:S08]  /*56c0*/  LDC R0, c[0x0][0x630] ;  /* 0x00018c00ff007b82 */ /* 0x000ef00000000800 */
[----:B------:R-:W4:Y:S01]  /*56d0*/  LDC.64 R14, c[0x0][0x620] ;  /* 0x00018800ff0e7b82 */ /* 0x000f220000000a00 */
[----:B-1----:R-:W-:-:S04]  /*56e0*/  ISETP.NE.U32.AND P0, PT, R10, RZ, PT ;  /* 0x000000ff0a00720c */ /* 0x002fc80003f05070 */
[----:B------:R-:W-:-:S13]  /*56f0*/  ISETP.NE.AND.EX P0, PT, R11, RZ, PT, P0 ;  /* 0x000000ff0b00720c */ /* 0x000fda0003f05300 */
[----:B0-234-:R-:W-:Y:S05]  /*5700*/  @!P0 BRA `(.L_x_162) ;  /* 0x0000000000288947 */ /* 0x01dfea0003800000 */
        /* <DEDUP_REMOVED lines=10> */
.L_x_162:
[-CC-:B------:R-:W-:Y:S01]  /*57b0*/  SHF.R.U64 R99, R8, R0.reuse, R9.reuse ;  /* 0x0000000008637219 */ /* 0x180fe20000001209 */
[----:B------:R-:W0:Y:S01]  /*57c0*/  LDC.64 R26, c[0x0][0x640] ;  /* 0x00019000ff1a7b82 */ /* 0x000e220000000a00 */
[----:B------:R-:W-:Y:S01]  /*57d0*/  SHF.R.U32.HI R0, RZ, R0, R9 ;  /* 0x00000000ff007219 */ /* 0x000fe20000011609 */
[----:B------:R-:W-:Y:S01]  /*57e0*/  ULDC UR4, c[0x0][0x150] ;  /* 0x0000540000047ab9 */ /* 0x000fe20000000800 */
[----:B------:R-:W-:Y:S02]  /*57f0*/  IADD3 R3, P0, RZ, -R99, RZ ;  /* 0x80000063ff037210 */ /* 0x000fe40007f1e0ff */
[----:B------:R-:W-:-:S03]  /*5800*/  I2FP.F32.U32 R7, R12 ;  /* 0x0000000c00077245 */ /* 0x000fc60000201000 */
[----:B------:R-:W1:Y:S01]  /*5810*/  LDC R6, c[0x0][0x618] ;  /* 0x00018600ff067b82 */ /* 0x000e620000000800 */
[----:B------:R-:W-:Y:S02]  /*5820*/  IMAD.X R5, RZ, RZ, ~R0, P0 ;  /* 0x000000ffff057224 */ /* 0x000fe400000e0e00 */
[----:B------:R-:W-:Y:S01]  /*5830*/  FMUL R7, R7, UR4 ;  /* 0x0000000407077c20 */ /* 0x000fe20008400000 */
[----:B------:R-:W-:Y:S01]  /*5840*/  ULDC UR4, c[0x0][0x154] ;  /* 0x0000550000047ab9 */ /* 0x000fe20000000800 */
[-C--:B------:R-:W-:Y:S02]  /*5850*/  IMAD R0, R5, R14.reuse, RZ ;  /* 0x0000000e05007224 */ /* 0x080fe400078e02ff */
[C---:B------:R-:W-:Y:S01]  /*5860*/  IMAD.WIDE.U32 R4, R3.reuse, R14, R16 ;  /* 0x0000000e03047225 */ /* 0x040fe200078e0010 */
[----:B------:R-:W2:Y:S01]  /*5870*/  LDC R11, c[0x0][0x608] ;  /* 0x00018200ff0b7b82 */ /* 0x000ea20000000800 */
[----:B------:R-:W3:Y:S02]  /*5880*/  F2I.U32.TRUNC.NTZ R7, R7 ;  /* 0x0000000700077305 */ /* 0x000ee4000020f000 */
[----:B------:R-:W-:-:S04]  /*5890*/  IMAD R3, R3, R15, R0 ;  /* 0x0000000f03037224 */ /* 0x000fc800078e0200 */
[----:B------:R-:W-:Y:S01]  /*58a0*/  IMAD.IADD R3, R5, 0x1, R3 ;  /* 0x0000000105037824 */ /* 0x000fe200078e0203 */
[----:B------:R-:W4:Y:S01]  /*58b0*/  LDC R8, c[0x0][0x658] ;  /* 0x00019600ff087b82 */ /* 0x000f220000000800 */
[----:B------:R-:W-:Y:S02]  /*58c0*/  I2FP.F32.U32 R5, R20 ;  /* 0x0000001400057245 */ /* 0x000fe40000201000 */
[----:B0-----:R-:W-:-:S04]  /*58d0*/  ISETP.NE.U32.AND P0, PT, R26, RZ, PT ;  /* 0x000000ff1a00720c */ /* 0x001fc80003f05070 */
[----:B------:R-:W-:Y:S01]  /*58e0*/  ISETP.NE.AND.EX P0, PT, R27, RZ, PT, P0 ;  /* 0x000000ff1b00720c */ /* 0x000fe20003f05300 */
[----:B------:R-:W0:Y:S01]  /*58f0*/  LDC R9, c[0x0][0x144] ;  /* 0x00005100ff097b82 */ /* 0x000e220000000800 */
[-C--:B-1----:R-:W-:Y:S01]  /*5900*/  SHF.R.U64 R13, R4, R6.reuse, R3 ;  /* 0x00000006040d7219 */ /* 0x082fe20000001203 */
[----:B---3--:R-:W-:Y:S01]  /*5910*/  IMAD.MOV R7, RZ, RZ, -R7 ;  /* 0x000000ffff077224 */ /* 0x008fe200078e0a07 */
[----:B------:R-:W-:Y:S01]  /*5920*/  SHF.R.U32.HI R0, RZ, R6, R3 ;  /* 0x00000006ff007219 */ /* 0x000fe20000011603 */
[----:B------:R-:W-:-:S04]  /*5930*/  FMUL R6, R5, UR4 ;  /* 0x0000000405067c20 */ /* 0x000fc80008400000 */
[----:B------:R-:W1:Y:S01]  /*5940*/  LDC R21, c[0x0][0x148] ;  /* 0x00005200ff157b82 */ /* 0x000e620000000800 */
[----:B------:R3:W0:Y:S01]  /*5950*/  F2I.U32.TRUNC.NTZ R14, R6 ;  /* 0x00000006000e7305 */ /* 0x000622000020f000 */
[-CC-:B--2---:R-:W-:Y:S02]  /*5960*/  SHF.R.U64 R10, R13, R11.reuse, R0.reuse ;  /* 0x0000000b0d0a7219 */ /* 0x184fe40000001200 */
[----:B------:R-:W-:-:S04]  /*5970*/  SHF.R.U32.HI R3, RZ, R11, R0 ;  /* 0x0000000bff037219 */ /* 0x000fc80000011600 */
[----:B------:R-:W2:Y:S01]  /*5980*/  LDC R24, c[0x0][0x648] ;  /* 0x00019200ff187b82 */ /* 0x000ea20000000800 */
[-CC-:B----4-:R-:W-:Y:S02]  /*5990*/  SHF.R.U64 R15, R10, R8.reuse, R3.reuse ;  /* 0x000000080a0f7219 */ /* 0x190fe40000001203 */
[----:B------:R-:W-:-:S03]  /*59a0*/  SHF.R.U32.HI R5, RZ, R8, R3 ;  /* 0x00000008ff057219 */ /* 0x000fc60000011603 */
[----:B------:R-:W-:Y:S02]  /*59b0*/  IMAD.MOV.U32 R4, RZ, RZ, R15 ;  /* 0x000000ffff047224 */ /* 0x000fe400078e000f */
[----:B------:R-:W4:Y:S01]  /*59c0*/  LDC R28, c[0x0][0x638] ;  /* 0x00018e00ff1c7b82 */ /* 0x000f220000000800 */
[----:B0-----:R-:W-:-:S07]  /*59d0*/  IMAD R25, R9, R7, R12 ;  /* 0x0000000709197224 */ /* 0x001fce00078e020c */
[----:B------:R-:W0:Y:S08]  /*59e0*/  LDC R29, c[0x0][0x610] ;  /* 0x00018400ff1d7b82 */ /* 0x000e300000000800 */
[----:B------:R-:W0:Y:S01]  /*59f0*/  LDC R30, c[0x0][0x600] ;  /* 0x00018000ff1e7b82 */ /* 0x000e220000000800 */
[----:B-1-3--:R-:W-:Y:S05]  /*5a00*/  @!P0 BRA `(.L_x_163) ;  /* 0x0000000000288947 */ /* 0x00afea0003800000 */
[----:B------:R-:W1:Y:S02]  /*5a10*/  LDC R0, c[0x0][0x64c] ;  /* 0x00019300ff007b82 */ /* 0x000e640000000800 */
[----:B-1----:R-:W-:-:S05]  /*5a20*/  IADD3 R3, P0, R15, R0, RZ ;  /* 0x000000000f037210 */ /* 0x002fca0007f1e0ff */
        /* <DEDUP_REMOVED lines=8> */
.L_x_163:
[----:B------:R-:W-:Y:S01]  /*5ab0*/  ISETP.NE.AND P0, PT, R2, 0x1, PT ;  /* 0x000000010200780c */ /* 0x000fe20003f05270 */
[----:B------:R-:W-:Y:S01]  /*5ac0*/  IMAD.MOV R14, RZ, RZ, -R14 ;  /* 0x000000ffff0e7224 */ /* 0x000fe200078e0a0e */
[----:B--2---:R-:W-:Y:S02]  /*5ad0*/  SHF.R.U64 R0, R4, R24, R5 ;  /* 0x0000001804007219 */ /* 0x004fe40000001205 */
[----:B------:R-:W-:Y:S02]  /*5ae0*/  LOP3.LUT R3, R10, R97, RZ, 0xc0, !PT ;  /* 0x000000610a037212 */ /* 0x000fe400078ec0ff */
[----:B------:R-:W-:Y:S01]  /*5af0*/  LOP3.LUT R6, R13, R96, RZ, 0xc0, !PT ;  /* 0x000000600d067212 */ /* 0x000fe200078ec0ff */
[----:B------:R-:W-:Y:S02]  /*5b00*/  IMAD.MOV R4, RZ, RZ, -R0 ;  /* 0x000000ffff047224 */ /* 0x000fe400078e0a00 */
[----:B------:R-:W-:Y:S02]  /*5b10*/  IMAD R0, R92, R0, R3 ;  /* 0x000000005c007224 */ /* 0x000fe400078e0203 */
[----:B----4-:R-:W-:-:S02]  /*5b20*/  IMAD R3, R4, R28, R15 ;  /* 0x0000001c04037224 */ /* 0x010fc400078e020f */
[----:B------:R-:W-:Y:S02]  /*5b30*/  @P0 IMAD R25, R21, R14, R20 ;  /* 0x0000000e15190224 */ /* 0x000fe400078e0214 */
[----:B0-----:R-:W-:Y:S02]  /*5b40*/  IMAD R5, R3, R30, R6 ;  /* 0x0000001e03057224 */ /* 0x001fe400078e0206 */
[----:B------:R-:W-:Y:S02]  /*5b50*/  IMAD R0, R0, R29, R25 ;  /* 0x0000001d00007224 */ /* 0x000fe400078e0219 */
[----:B------:R-:W-:-:S03]  /*5b60*/  IMAD.MOV.U32 R4, RZ, RZ, 0x1 ;  /* 0x00000001ff047424 */ /* 0x000fc600078e00ff */
[----:B------:R-:W-:Y:S02]  /*5b70*/  SEL R100, R5, R0, !P0 ;  /* 0x0000000005647207 */ /* 0x000fe40004000000 */
[----:B------:R-:W-:Y:S02]  /*5b80*/  PRMT R3, R4, 0x7610, R3 ;  /* 0x0000761004037816 */ /* 0x000fe40000000003 */
[----:B------:R-:W-:-:S07]  /*5b90*/  SEL R0, R0, R5, !P0 ;  /* 0x0000000500007207 */ /* 0x000fce0004000000 */
.L_x_161:
[----:B------:R-:W-:Y:S01]  /*5ba0*/  UIMAD.WIDE.U32 UR4, UR41, 0x24924925, URZ ;  /* 0x24924925290478a5 */ /* 0x000fe2000f8e003f */
[----:B------:R-:W-:Y:S01]  /*5bb0*/  LOP3.LUT P0, RZ, R3, 0xff, RZ, 0xc0, !PT ;  /* 0x000000ff03ff7812 */ /* 0x000fe2000780c0ff */
[----:B------:R-:W-:Y:S02]  /*5bc0*/  IMAD.MOV.U32 R101, RZ, RZ, R0 ;  /* 0x000000ffff657224 */ /* 0x000fe400078e0000 */
[----:B------:R-:W-:-:S04]  /*5bd0*/  UIADD3 UR4, UR41, -UR5, URZ ;  /* 0x8000000529047290 */ /* 0x000fc8000fffe03f */
[----:B------:R-:W-:-:S04]  /*5be0*/  ULEA.HI UR4, UR4, UR5, URZ, 0x1f ;  /* 0x0000000504047291 */ /* 0x000fc8000f8ff83f */
[----:B------:R-:W-:-:S04]  /*5bf0*/  USHF.R.U32.HI UR4, URZ, 0x2, UR4 ;  /* 0x000000023f047899 */ /* 0x000fc80008011604 */
[----:B------:R-:W-:Y:S01]  /*5c00*/  UIMAD UR41, UR4, -0x7, UR41 ;  /* 0xfffffff9042978a4 */ /* 0x000fe2000f8e0229 */
[----:B------:R-:W-:Y:S11]  /*5c10*/  @P0 BRA `(.L_x_164) ;  /* 0xffffffb800140947 */ /* 0x000ff6000383ffff */
[----:B------:R-:W-:Y:S05]  /*5c20*/  EXIT ;  /* 0x000000000000794d */ /* 0x000fea0003800000 */
.L_x_7:
        /* <DEDUP_REMOVED lines=26> */
.L_x_166:
[----:B------:R-:W0:Y:S01]  /*5dd0*/  LDC.64 R28, c[0x0][0x640] ;  /* 0x00019000ff1c7b82 */ /* 0x000e220000000a00 */
[-CC-:B------:R-:W-:Y:S01]  /*5de0*/  SHF.R.U64 R22, R14, R6.reuse, R15.reuse ;  /* 0x000000060e167219 */ /* 0x180fe2000000120f */
[----:B------:R-:W-:Y:S01]  /*5df0*/  IMAD.MOV.U32 R30, RZ, RZ, 0x1 ;  /* 0x00000001ff1e7424 */ /* 0x000fe200078e00ff */
[----:B------:R-:W-:Y:S02]  /*5e00*/  SHF.R.U32.HI R6, RZ, R6, R15 ;  /* 0x00000006ff067219 */ /* 0x000fe4000001160f */
[----:B------:R-:W-:-:S03]  /*5e10*/  IADD3 R13, P0, RZ, -R22, RZ ;  /* 0x80000016ff0d7210 */ /* 0x000fc60007f1e0ff */
[----:B------:R-:W1:Y:S02]  /*5e20*/  LDC R12, c[0x0][0x618] ;  /* 0x00018600ff0c7b82 */ /* 0x000e640000000800 */
[----:B------:R-:W-:-:S04]  /*5e30*/  IMAD.X R11, RZ, RZ, ~R6, P0 ;  /* 0x000000ffff0b7224 */ /* 0x000fc800000e0e06 */
[-C--:B------:R-:W-:Y:S02]  /*5e40*/  IMAD R6, R11, R24.reuse, RZ ;  /* 0x000000180b067224 */ /* 0x080fe400078e02ff */
[----:B------:R-:W2:Y:S01]  /*5e50*/  LDC R14, c[0x0][0x608] ;  /* 0x00018200ff0e7b82 */ /* 0x000ea20000000800 */
[----:B------:R-:W-:-:S04]  /*5e60*/  IMAD.WIDE.U32 R10, R13, R24, R16 ;  /* 0x000000180d0a7225 */ /* 0x000fc800078e0010 */
[----:B------:R-:W-:-:S03]  /*5e70*/  IMAD R13, R13, R25, R6 ;  /* 0x000000190d0d7224 */ /* 0x000fc600078e0206 */
[----:B------:R-:W3:Y:S01]  /*5e80*/  LDC R27, c[0x0][0x658] ;  /* 0x00019600ff1b7b82 */ /* 0x000ee20000000800 */
[----:B------:R-:W-:Y:S01]  /*5e90*/  IMAD.IADD R11, R11, 0x1, R13 ;  /* 0x000000010b0b7824 */ /* 0x000fe200078e020d */
[----:B0-----:R-:W-:-:S04]  /*5ea0*/  ISETP.NE.U32.AND P0, PT, R28, RZ, PT ;  /* 0x000000ff1c00720c */ /* 0x001fc80003f05070 */
[----:B------:R-:W-:Y:S02]  /*5eb0*/  ISETP.NE.AND.EX P0, PT, R29, RZ, PT, P0 ;  /* 0x000000ff1d00720c */ /* 0x000fe40003f05300 */
[----:B------:R-:W0:Y:S01]  /*5ec0*/  LDC R24, c[0x0][0x600] ;  /* 0x00018000ff187b82 */ /* 0x000e220000000800 */
[-CC-:B-1----:R-:W-:Y:S01]  /*5ed0*/  SHF.R.U64 R8, R10, R12.reuse, R11.reuse ;  /* 0x0000000c0a087219 */ /* 0x182fe2000000120b */
[----:B------:R-:W-:Y:S01]  /*5ee0*/  IMAD.MOV.U32 R10, RZ, RZ, -0x1 ;  /* 0xffffffffff0a7424 */ /* 0x000fe200078e00ff */
[----:B------:R-:W-:-:S05]  /*5ef0*/  SHF.R.U32.HI R11, RZ, R12, R11 ;  /* 0x0000000cff0b7219 */ /* 0x000fca000001160b */
[----:B------:R-:W1:Y:S01]  /*5f00*/  LDC R25, c[0x0][0x648] ;  /* 0x00019200ff197b82 */ /* 0x000e620000000800 */
[-CC-:B--2---:R-:W-:Y:S02]  /*5f10*/  SHF.R.U64 R21, R8, R14.reuse, R11.reuse ;  /* 0x0000000e08157219 */ /* 0x184fe4000000120b */
[----:B------:R-:W-:-:S05]  /*5f20*/  SHF.R.U32.HI R6, RZ, R14, R11 ;  /* 0x0000000eff067219 */ /* 0x000fca000001160b */
[----:B------:R-:W2:Y:S01]  /*5f30*/  LDC R26, c[0x0][0x638] ;  /* 0x00018e00ff1a7b82 */ /* 0x000ea20000000800 */
[-C--:B---3--:R-:W-:Y:S02]  /*5f40*/  SHF.L.U32 R10, R10, R27.reuse, RZ ;  /* 0x0000001b0a0a7219 */ /* 0x088fe400000006ff */
[-CC-:B------:R-:W-:Y:S02]  /*5f50*/  SHF.R.U64 R23, R21, R27.reuse, R6.reuse ;  /* 0x0000001b15177219 */ /* 0x180fe40000001206 */
[----:B------:R-:W-:Y:S02]  /*5f60*/  LOP3.LUT R32, RZ, R10, RZ, 0x33, !PT ;  /* 0x0000000aff207212 */ /* 0x000fe400078e33ff */
[----:B------:R-:W-:Y:S01]  /*5f70*/  SHF.R.U32.HI R11, RZ, R27, R6 ;  /* 0x0000001bff0b7219 */ /* 0x000fe20000011606 */
[----:B------:R-:W3:Y:S01]  /*5f80*/  LDC R31, c[0x0][0x610] ;  /* 0x00018400ff1f7b82 */ /* 0x000ee20000000800 */
[----:B------:R-:W-:Y:S01]  /*5f90*/  IMAD.MOV.U32 R10, RZ, RZ, R23 ;  /* 0x000000ffff0a7224 */ /* 0x000fe200078e0017 */
[----:B------:R-:W-:Y:S06]  /*5fa0*/  @!P0 BRA `(.L_x_167) ;  /* 0x0000000000288947 */ /* 0x000fec0003800000 */
        /* <DEDUP_REMOVED lines=10> */
.L_x_167:
[----:B------:R-:W-:Y:S02]  /*6050*/  ISETP.NE.AND P0, PT, R2, 0x1, PT ;  /* 0x000000010200780c */ /* 0x000fe40003f05270 */
[----:B-1----:R-:W-:Y:S01]  /*6060*/  SHF.R.U64 R6, R10, R25, R11 ;  /* 0x000000190a067219 */ /* 0x002fe2000000120b */
[----:B0-----:R-:W-:Y:S01]  /*6070*/  VIADD R11, R24, 0xffffffff ;  /* 0xffffffff180b7836 */ /* 0x001fe20000000000 */
[----:B------:R-:W-:Y:S02]  /*6080*/  SHF.L.U32 R30, R30, R27, RZ ;  /* 0x0000001b1e1e7219 */ /* 0x000fe400000006ff */
[----:B------:R-:W-:Y:S01]  /*6090*/  LOP3.LUT R5, R21, R32, RZ, 0xc0, !PT ;  /* 0x0000002015057212 */ /* 0x000fe200078ec0ff */
[----:B------:R-:W-:-:S04]  /*60a0*/  IMAD.MOV R10, RZ, RZ, -R6 ;  /* 0x000000ffff0a7224 */ /* 0x000fc800078e0a06 */
[----:B------:R-:W-:Y:S01]  /*60b0*/  IMAD R6, R30, R6, R5 ;  /* 0x000000061e067224 */ /* 0x000fe200078e0205 */
[----:B------:R-:W-:Y:S01]  /*60c0*/  LOP3.LUT R5, R8, R11, RZ, 0xc0, !PT ;  /* 0x0000000b08057212 */ /* 0x000fe200078ec0ff */
[----:B------:R-:W-:Y:S02]  /*60d0*/  @P0 IMAD R7, R9, R20, R4 ;  /* 0x0000001409070224 */ /* 0x000fe400078e0204 */
[----:B--2---:R-:W-:Y:S02]  /*60e0*/  IMAD R4, R10, R26, R23 ;  /* 0x0000001a0a047224 */ /* 0x004fe400078e0217 */
[----:B---3--:R-:W-:Y:S02]  /*60f0*/  IMAD R7, R6, R31, R7 ;  /* 0x0000001f06077224 */ /* 0x008fe400078e0207 */
[----:B------:R-:W-:Y:S02]  /*6100*/  IMAD R4, R4, R24, R5 ;  /* 0x0000001804047224 */ /* 0x000fe400078e0205 */
[----:B------:R-:W-:-:S02]  /*6110*/  IMAD.MOV.U32 R8, RZ, RZ, 0x1 ;  /* 0x00000001ff087424 */ /* 0x000fc400078e00ff */
[----:B------:R-:W-:Y:S01]  /*6120*/  IMAD.MOV.U32 R6, RZ, RZ, R22 ;  /* 0x000000ffff067224 */ /* 0x000fe200078e0016 */
[----:B------:R-:W-:Y:S02]  /*6130*/  SEL R19, R4, R7, !P0 ;  /* 0x0000000704137207 */ /* 0x000fe40004000000 */
[----:B------:R-:W-:-:S07]  /*6140*/  SEL R21, R7, R4, !P0 ;  /* 0x0000000407157207 */ /* 0x000fce0004000000 */
.L_x_165:
[----:B------:R-:W-:-:S08]  /*6150*/  NOP ;  /* 0x0000000000007918 */ /* 0x000fd00000000000 */
[----:B------:R-:W0:-:S00]  /*6160*/  USETMAXREG.DEALLOC.CTAPOOL 0x28 ;  /* 0x00000028000079c8 */ /* 0x000e0000080e0500 */
[----:B0-----:R-:W-:-:S13]  /*6170*/  ISETP.NE.AND P0, PT, R3, RZ, PT ;  /* 0x000000ff0300720c */ /* 0x001fda0003f05270 */
[----:B------:R-:W-:Y:S05]  /*6180*/  @P0 EXIT ;  /* 0x000000000000094d */ /* 0x000fea0003800000 */
[----:B------:R-:W-:Y:S01]  /*6190*/  LOP3.LUT P0, RZ, R8, 0xff, RZ, 0xc0, !PT ;  /* 0x000000ff08ff7812 */ /* 0x000fe2000780c0ff */
[----:B------:R-:W-:Y:S02]  /*61a0*/  IMAD.MOV.U32 R3, RZ, RZ, 0x1 ;  /* 0x00000001ff037424 */ /* 0x000fe400078e00ff */
[----:B------:R-:W-:-:S10]  /*61b0*/  IMAD.MOV.U32 R8, RZ, RZ, RZ ;  /* 0x000000ffff087224 */ /* 0x000fd400078e00ff */
[----:B------:R-:W-:Y:S05]  /*61c0*/  @!P0 BRA `(.L_x_168) ;  /* 0x0000000c002c8947 */ /* 0x000fea0003800000 */
[----:B------:R-:W0:Y:S01]  /*61d0*/  LDC R3, c[0x0][0x28c] ;  /* 0x0000a300ff037b82 */ /* 0x000e220000000800 */
[----:B------:R-:W-:Y:S01]  /*61e0*/  ULDC UR5, c[0x0][0x658] ;  /* 0x0001960000057ab9 */ /* 0x000fe20000000800 */
[----:B------:R-:W-:Y:S01]  /*61f0*/  UMOV UR6, 0xffffffff ;  /* 0xffffffff00067882 */ /* 0x000fe20000000000 */
[----:B------:R-:W-:Y:S01]  /*6200*/  BSSY B0, `(.L_x_168) ;  /* 0x00000c7000007945 */ /* 0x000fe20003800000 */
[----:B------:R-:W-:Y:S01]  /*6210*/  USHF.L.U32 UR6, UR6, UR5, URZ ;  /* 0x0000000506067299 */ /* 0x000fe2000800063f */
[----:B------:R-:W-:Y:S01]  /*6220*/  IMAD.MOV.U32 R10, RZ, RZ, 0x1 ;  /* 0x00000001ff0a7424 */ /* 0x000fe200078e00ff */
[----:B------:R-:W-:Y:S01]  /*6230*/  LOP3.LUT R9, R18, 0x2, RZ, 0xfc, !PT ;  /* 0x0000000212097812 */ /* 0x000fe200078efcff */
[----:B------:R-:W-:Y:S01]  /*6240*/  IMAD.MOV.U32 R8, RZ, RZ, RZ ;  /* 0x000000ffff087224 */ /* 0x000fe200078e00ff */
[----:B------:R-:W1:Y:S01]  /*6250*/  S2UR UR8, SR_CgaCtaId ;  /* 0x00000000000879c3 */ /* 0x000e620000008800 */
[----:B------:R-:W-:Y:S01]  /*6260*/  ULDC UR4, c[0x0][0x600] ;  /* 0x0001800000047ab9 */ /* 0x000fe20000000800 */
[----:B------:R-:W-:Y:S01]  /*6270*/  UMOV UR7, 0x1 ;  /* 0x0000000100077882 */ /* 0x000fe20000000000 */
[----:B------:R-:W-:-:S02]  /*6280*/  UIADD3 UR15, UR4, -0x1, URZ ;  /* 0xffffffff040f7890 */ /* 0x000fc4000fffe03f */
[----:B------:R-:W-:Y:S02]  /*6290*/  USHF.L.U32 UR17, UR7, UR5, URZ ;  /* 0x0000000507117299 */ /* 0x000fe4000800063f */
[----:B------:R-:W-:Y:S01]  /*62a0*/  ULOP3.LUT UR16, URZ, UR6, URZ, 0x33, !UPT ;  /* 0x000000063f107292 */ /* 0x000fe2000f8e333f */
[----:B------:R-:W-:Y:S01]  /*62b0*/  ULDC.64 UR20, c[0x0][0x198] ;  /* 0x0000660000147ab9 */ /* 0x000fe20000000a00 */
[----:B0-----:R-:W-:-:S05]  /*62c0*/  VIADD R3, R3, 0x1f ;  /* 0x0000001f03037836 */ /* 0x001fca0000000000 */
[----:B------:R-:W-:Y:S01]  /*62d0*/  SHF.R.S32.HI R4, RZ, 0x1f, R3 ;  /* 0x0000001fff047819 */ /* 0x000fe20000011403 */
[----:B-1----:R-:W-:-:S03]  /*62e0*/  IMAD.U32 R12, RZ, RZ, UR8 ;  /* 0x00000008ff0c7e24 */ /* 0x002fc6000f8e00ff */
[----:B------:R-:W-:Y:S01]  /*62f0*/  LEA.HI R4, R4, R3, RZ, 0x5 ;  /* 0x0000000304047211 */ /* 0x000fe200078f28ff */
[----:B------:R-:W-:-:S03]  /*6300*/  IMAD.MOV.U32 R3, RZ, RZ, 0x1 ;  /* 0x00000001ff037424 */ /* 0x000fc600078e00ff */
[----:B------:R-:W-:-:S05]  /*6310*/  SHF.R.S32.HI R11, RZ, 0x5, R4 ;  /* 0x00000005ff0b7819 */ /* 0x000fca0000011404 */
[----:B------:R-:W-:-:S07]  /*6320*/  VIADD R13, R11, 0x1 ;  /* 0x000000010b0d7836 */ /* 0x000fce0000000000 */
.L_x_179:
[----:B------:R-:W-:-:S03]  /*6330*/  UMOV UR4, 0xffffffff ;  /* 0xffffffff00047882 */ /* 0x000fc60000000000 */
[----:B------:R-:W-:Y:S05]  /*6340*/  BRA.DIV UR4, `(.L_x_169) ;  /* 0x0000001204207947 */ /* 0x000fea000b800000 */
[----:B------:R-:W-:-:S13]  /*6350*/  ELECT P6, URZ, PT ;  /* 0x00000000003f782f */ /* 0x000fda00038c0000 */
.L_x_193:
[----:B------:R-:W0:Y:S01]  /*6360*/  LDC R4, c[0x0][0x28c] ;  /* 0x0000a300ff047b82 */ /* 0x000e220000000800 */
[----:B------:R-:W-:Y:S01]  /*6370*/  BSSY B1, `(.L_x_170) ;  /* 0x000003b000017945 */ /* 0x000fe20003800000 */
[----:B0-----:R-:W-:-:S13]  /*6380*/  ISETP.LT.OR P6, PT, R4, 0x1, !P6 ;  /* 0x000000010400780c */ /* 0x001fda00077c1670 */
[----:B------:R-:W-:Y:S05]  /*6390*/  @P6 BRA `(.L_x_171) ;  /* 0x0000000000e06947 */ /* 0x000fea0003800000 */
[----:B------:R-:W-:Y:S02]  /*63a0*/  IMAD R21, R21, 0x8, R12 ;  /* 0x0000000815157824 */ /* 0x000fe400078e020c */
[----:B------:R-:W-:Y:S02]  /*63b0*/  IMAD.SHL.U32 R19, R19, 0x80, RZ ;  /* 0x0000008013137824 */ /* 0x000fe400078e00ff */
[----:B------:R-:W-:Y:S02]  /*63c0*/  IMAD.MOV.U32 R22, RZ, RZ, RZ ;  /* 0x000000ffff167224 */ /* 0x000fe400078e00ff */
[----:B------:R-:W-:Y:S02]  /*63d0*/  IMAD.MOV.U32 R4, RZ, RZ, R13 ;  /* 0x000000ffff047224 */ /* 0x000fe400078e000d */
[----:B------:R-:W-:Y:S02]  /*63e0*/  IMAD.MOV.U32 R5, RZ, RZ, R3 ;  /* 0x000000ffff057224 */ /* 0x000fe400078e0003 */
[----:B------:R-:W-:-:S02]  /*63f0*/  IMAD.MOV.U32 R7, RZ, RZ, R8 ;  /* 0x000000ffff077224 */ /* 0x000fc400078e0008 */
[----:B------:R-:W-:-:S07]  /*6400*/  IMAD.SHL.U32 R21, R21, 0x10, RZ ;  /* 0x0000001015157824 */ /* 0x000fce00078e00ff */
.L_x_174:
[----:B------:R-:W0:Y:S01]  /*6410*/  S2UR UR4, SR_CgaCtaId ;  /* 0x00000000000479c3 */ /* 0x000e220000008800 */
[----:B------:R-:W-:Y:S02]  /*6420*/  MOV R15, 0x400 ;  /* 0x00000400000f7802 */ /* 0x000fe40000000f00 */
[----:B------:R-:W-:Y:S02]  /*6430*/  SHF.L.U32 R14, R5, 0x1f, RZ ;  /* 0x0000001f050e7819 */ /* 0x000fe400000006ff */
[----:B------:R-:W-:Y:S01]  /*6440*/  ISETP.NE.AND P1, PT, R0, RZ, PT ;  /* 0x000000ff0000720c */ /* 0x000fe20003f25270 */
[----:B0-----:R-:W-:-:S05]  /*6450*/  IMAD.U32 R12, RZ, RZ, UR4 ;  /* 0x00000004ff0c7e24 */ /* 0x001fca000f8e00ff */
[----:B------:R-:W-:-:S07]  /*6460*/  LEA R20, R12, R15, 0x18 ;  /* 0x0000000f0c147211 */ /* 0x000fce00078ec0ff */
[----:B------:R-:W0:Y:S01]  /*6470*/  @!P1 LDC R15, c[0x0][0x500] ;  /* 0x00014000ff0f9b82 */ /* 0x000e220000000800 */
[----:B------:R-:W-:-:S04]  /*6480*/  IMAD R23, R7, 0x8, R20 ;  /* 0x0000000807177824 */ /* 0x000fc800078e0214 */
[----:B------:R-:W1:Y:S02]  /*6490*/  SYNCS.PHASECHK.TRANS64.TRYWAIT P0, [R23+URZ+0x38], R14 ;  /* 0x0000380e170075a7 */ /* 0x000e64000800017f */
[----:B-1----:R-:W-:Y:S05]  /*64a0*/  @!P0 BRA `(.L_x_172) ;  /* 0x0000000c00e88947 */ /* 0x002fea0003800000 */
.L_x_194:
[----:B-1----:R-:W-:Y:S01]  /*64b0*/  PRMT R14, R9, 0x9910, RZ ;  /* 0x00009910090e7816 */ /* 0x002fe200000000ff */
[----:B0-----:R0:W-:Y:S03]  /*64c0*/  @!P1 SYNCS.ARRIVE.TRANS64 RZ, [R23+URZ], R15 ;  /* 0x0000000f17ff99a7 */ /* 0x0011e6000800003f */
[----:B------:R-:W-:-:S13]  /*64d0*/  ISETP.NE.AND P0, PT, R14, 0x2, PT ;  /* 0x000000020e00780c */ /* 0x000fda0003f05270 */
[----:B0-----:R-:W-:Y:S05]  /*64e0*/  @P0 BRA `(.L_x_173) ;  /* 0x0000000000040947 */ /* 0x001fea0003800000 */
[----:B------:R-:W-:Y:S01]  /*64f0*/  BPT.TRAP 0x1 ;  /* 0x000000040000795c */ /* 0x000fe20000300000 */
.L_x_173:
[----:B------:R-:W-:Y:S01]  /*6500*/  IMAD R14, R7, 0x8, R12 ;  /* 0x00000008070e7824 */ /* 0x000fe200078e020c */
[----:B------:R-:W-:Y:S01]  /*6510*/  R2UR UR9, R23 ;  /* 0x00000000170972ca */ /* 0x000fe200000e0000 */
[----:B------:R-:W-:Y:S01]  /*6520*/  VIADD R4, R4, 0xffffffff ;  /* 0xffffffff04047836 */ /* 0x000fe20000000000 */
[----:B------:R-:W-:Y:S01]  /*6530*/  UIADD3 UR4, UP0, UR20, 0xf0, URZ ;  /* 0x000000f014047890 */ /* 0x000fe2000ff1e03f */
[----:B------:R-:W-:Y:S01]  /*6540*/  IMAD.SHL.U32 R14, R14, 0x200, RZ ;  /* 0x000002000e0e7824 */ /* 0x000fe200078e00ff */
[----:B------:R-:W-:Y:S01]  /*6550*/  R2UR UR11, R21 ;  /* 0x00000000150b72ca */ /* 0x000fe200000e0000 */
[----:B------:R-:W-:Y:S01]  /*6560*/  UIADD3 UR22, UP1, UR20, 0x1f0, URZ ;  /* 0x000001f014167890 */ /* 0x000fe2000ff3e03f */
[----:B------:R-:W-:Y:S01]  /*6570*/  R2UR UR10, R22 ;  /* 0x00000000160a72ca */ /* 0x000fe200000e0000 */
[--C-:B------:R-:W-:Y:S01]  /*6580*/  IMAD R14, R14, 0x4, R20.reuse ;  /* 0x000000040e0e7824 */ /* 0x100fe200078e0214 */
[----:B------:R-:W-:Y:S01]  /*6590*/  R2UR UR12, R6 ;  /* 0x00000000060c72ca */ /* 0x000fe200000e0000 */
[----:B------:R-:W-:Y:S01]  /*65a0*/  IMAD R20, R7, 0x4000, R20 ;  /* 0x0000400007147824 */ /* 0x000fe200078e0214 */
[----:B------:R-:W-:Y:S01]  /*65b0*/  R2UR UR18, R19 ;  /* 0x00000000131272ca */ /* 0x000fe200000e0000 */
[----:B------:R-:W-:Y:S01]  /*65c0*/  VIADD R7, R7, 0x1 ;  /* 0x0000000107077836 */ /* 0x000fe20000000000 */
[----:B------:R-:W-:Y:S01]  /*65d0*/  R2UR UR5, R14 ;  /* 0x000000000e0572ca */ /* 0x000fe200000e0000 */
[----:B------:R-:W-:Y:S01]  /*65e0*/  UIADD3.X UR23, URZ, UR21, URZ, UP1, !UPT ;  /* 0x000000153f177290 */ /* 0x000fe20008ffe43f */
[----:B------:R-:W-:Y:S01]  /*65f0*/  R2UR UR8, R20 ;  /* 0x00000000140872ca */ /* 0x000fe200000e0000 */
[----:B------:R-:W-:Y:S01]  /*6600*/  UMOV UR19, 0xff0000 ;  /* 0x00ff000000137882 */ /* 0x000fe20000000000 */
[----:B------:R-:W-:Y:S01]  /*6610*/  ISETP.GT.AND P1, PT, R4, 0x1, PT ;  /* 0x000000010400780c */ /* 0x000fe20003f24270 */
[----:B------:R-:W-:Y:S01]  /*6620*/  UMOV UR6, 0x0 ;  /* 0x0000000000067882 */ /* 0x000fe20000000000 */
[----:B------:R-:W-:Y:S01]  /*6630*/  UMOV UR7, 0x10000000 ;  /* 0x1000000000077882 */ /* 0x000fe20000000000 */
[----:B------:R-:W-:Y:S01]  /*6640*/  ISETP.NE.AND P0, PT, R7, 0x7, PT ;  /* 0x000000070700780c */ /* 0x000fe20003f05270 */
[----:B------:R-:W-:-:S03]  /*6650*/  VIADD R22, R22, 0x20 ;  /* 0x0000002016167836 */ /* 0x000fc60000000000 */
[----:B------:R-:W-:Y:S02]  /*6660*/  SEL R14, RZ, 0x1, P0 ;  /* 0x00000001ff0e7807 */ /* 0x000fe40000000000 */
[----:B------:R-:W-:Y:S01]  /*6670*/  UIADD3 UR13, UR5, 0x180, URZ ;  /* 0x00000180050d7890 */ /* 0x000fe2000fffe03f */
[----:B------:R-:W-:Y:S01]  /*6680*/  SEL R7, R7, RZ, P0 ;  /* 0x000000ff07077207 */ /* 0x000fe20000000000 */
[----:B------:R-:W-:Y:S01]  /*6690*/  UIADD3.X UR5, URZ, UR21, URZ, UP0, !UPT ;  /* 0x000000153f057290 */ /* 0x000fe200087fe43f */
[----:B------:R-:W-:Y:S01]  /*66a0*/  LOP3.LUT R5, R5, R14, RZ, 0x3c, !PT ;  /* 0x0000000e05057212 */ /* 0x000fe200078e3cff */
[----:B------:R-:W-:-:S03]  /*66b0*/  UIADD3 UR14, UR8, 0x1c180, URZ ;  /* 0x0001c180080e7890 */ /* 0x000fc6000fffe03f */
[----:B------:R-:W-:-:S04]  /*66c0*/  UMOV UR8, UR13 ;  /* 0x0000000d00087c82 */ /* 0x000fc80008000000 */
[----:B------:R0:W-:Y:S02]  /*66d0*/  UTMALDG.3D.MULTICAST [UR8], [UR4], UR19, desc[UR6] ;  /* 0x00000608040073b4 */ /* 0x0001e40008011813 */
[----:B0-----:R-:W-:Y:S01]  /*66e0*/  UMOV UR8, UR14 ;  /* 0x0000000e00087c82 */ /* 0x001fe20008000000 */
[----:B------:R-:W-:Y:S02]  /*66f0*/  UMOV UR11, UR18 ;  /* 0x00000012000b7c82 */ /* 0x000fe40008000000 */
[----:B------:R0:W-:Y:S02]  /*6700*/  UTMALDG.3D [UR8], [UR22], desc[UR6] ;  /* 0x00000608160075b4 */ /* 0x0001e40008011000 */
[----:B0-----:R-:W-:Y:S05]  /*6710*/  @P1 BRA `(.L_x_174) ;  /* 0xfffffffc003c1947 */ /* 0x001fea000383ffff */
.L_x_171:
[----:B------:R-:W-:Y:S05]  /*6720*/  BSYNC B1 ;  /* 0x0000000000017941 */ /* 0x000fea0003800000 */
.L_x_170:
[----:B------:R-:W-:Y:S01]  /*6730*/  LOP3.LUT P1, RZ, R10, 0xff, RZ, 0xc0, !PT ;  /* 0x000000ff0aff7812 */ /* 0x000fe2000782c0ff */
[C---:B------:R-:W-:Y:S01]  /*6740*/  IMAD.IADD R15, R11.reuse, 0x1, R8 ;  /* 0x000000010b0f7824 */ /* 0x040fe200078e0208 */
[----:B------:R-:W-:Y:S01]  /*6750*/  ULDC.64 UR4, c[0x0][0x650] ;  /* 0x0001940000047ab9 */ /* 0x000fe20000000a00 */
[----:B------:R-:W-:Y:S01]  /*6760*/  ISETP.GE.U32.AND P2, PT, R11, 0x7, PT ;  /* 0x000000070b00780c */ /* 0x000fe20003f46070 */
[----:B------:R-:W-:Y:S01]  /*6770*/  BSSY B1, `(.L_x_175) ;  /* 0x000006d000017945 */ /* 0x000fe20003800000 */
[C---:B------:R-:W-:Y:S01]  /*6780*/  IMAD.WIDE.U32 R4, R15.reuse, 0x24924925, RZ ;  /* 0x249249250f047825 */ /* 0x040fe200078e00ff */
[----:B------:R-:W-:Y:S02]  /*6790*/  ISETP.GT.U32.AND P0, PT, R15, 0x6, PT ;  /* 0x000000060f00780c */ /* 0x000fe40003f04070 */
[----:B------:R-:W-:Y:S01]  /*67a0*/  PRMT R10, RZ, 0x7610, R10 ;  /* 0x00007610ff0a7816 */ /* 0x000fe2000000000a */
[----:B------:R-:W-:Y:S01]  /*67b0*/  IMAD.MOV.U32 R21, RZ, RZ, -0x1 ;  /* 0xffffffffff157424 */ /* 0x000fe200078e00ff */
[----:B------:R-:W-:Y:S01]  /*67c0*/  ISETP.LT.U32.AND P0, PT, R11, 0x7, P0 ;  /* 0x000000070b00780c */ /* 0x000fe20000701070 */
[----:B------:R-:W-:-:S02]  /*67d0*/  IMAD.MOV.U32 R19, RZ, RZ, -0x1 ;  /* 0xffffffffff137424 */ /* 0x000fc400078e00ff */
[----:B------:R-:W0:Y:S01]  /*67e0*/  @P1 S2R R12, SR_CgaCtaId ;  /* 0x00000000000c1919 */ /* 0x000e220000008800 */
[----:B------:R-:W-:Y:S02]  /*67f0*/  SEL R4, RZ, 0x1, !P0 ;  /* 0x00000001ff047807 */ /* 0x000fe40004000000 */
[----:B------:R-:W-:Y:S02]  /*6800*/  IADD3 R16, P0, R16, UR36, RZ ;  /* 0x0000002410107c10 */ /* 0x000fe4000ff1e0ff */
[----:B------:R-:W-:Y:S02]  /*6810*/  @P1 MOV R7, 0x400 ;  /* 0x0000040000071802 */ /* 0x000fe40000000f00 */
[----:B------:R-:W-:Y:S02]  /*6820*/  IADD3.X R17, R17, UR42, RZ, P0, !PT ;  /* 0x0000002a11117c10 */ /* 0x000fe400087fe4ff */
[----:B------:R-:W-:Y:S02]  /*6830*/  ISETP.GE.U32.AND P0, PT, R16, UR4, PT ;  /* 0x0000000410007c0c */ /* 0x000fe4000bf06070 */
[----:B------:R-:W-:-:S02]  /*6840*/  LOP3.LUT R3, R3, R4, RZ, 0x3c, !PT ;  /* 0x0000000403037212 */ /* 0x000fc400078e3cff */
[----:B------:R-:W-:Y:S02]  /*6850*/  ISETP.GE.U32.AND.EX P0, PT, R17, UR5, PT, P0 ;  /* 0x0000000511007c0c */ /* 0x000fe4000bf06100 */
[----:B------:R-:W-:Y:S02]  /*6860*/  PRMT R4, RZ, 0x7610, R4 ;  /* 0x00007610ff047816 */ /* 0x000fe40000000004 */
[----:B0-----:R-:W-:Y:S01]  /*6870*/  @P1 LEA R6, R12, R7, 0x18 ;  /* 0x000000070c061211 */ /* 0x001fe200078ec0ff */
[----:B------:R-:W-:-:S03]  /*6880*/  IMAD.IADD R7, R15, 0x1, -R5 ;  /* 0x000000010f077824 */ /* 0x000fc600078e0a05 */
[----:B------:R0:W-:Y:S02]  /*6890*/  @P1 SYNCS.ARRIVE.TRANS64.A1T0 RZ, [R6+URZ+0x88], RZ ;  /* 0x000088ff06ff19a7 */ /* 0x0001e4000810003f */
[----:B------:R-:W-:-:S04]  /*68a0*/  LEA.HI R7, R7, R5, RZ, 0x1f ;  /* 0x0000000507077211 */ /* 0x000fc800078ff8ff */
[----:B------:R-:W-:Y:S01]  /*68b0*/  SHF.R.U32.HI R8, RZ, 0x2, R7 ;  /* 0x00000002ff087819 */ /* 0x000fe20000011607 */
[----:B0-----:R-:W-:-:S03]  /*68c0*/  IMAD.MOV.U32 R6, RZ, RZ, -0x1 ;  /* 0xffffffffff067424 */ /* 0x001fc600078e00ff */
[----:B------:R-:W-:Y:S01]  /*68d0*/  @P2 LOP3.LUT R3, R3, 0x1, R8, 0x78, !PT ;  /* 0x0000000103032812 */ /* 0x000fe200078e7808 */
[----:B------:R-:W-:Y:S01]  /*68e0*/  IMAD R8, R8, -0x7, R15 ;  /* 0xfffffff908087824 */ /* 0x000fe200078e020f */
[----:B------:R-:W-:Y:S06]  /*68f0*/  @P0 BRA `(.L_x_176) ;  /* 0x0000000400500947 */ /* 0x000fec0003800000 */
[----:B------:R-:W0:Y:S01]  /*6900*/  S2R R19, SR_CTAID.X ;  /* 0x0000000000137919 */ /* 0x000e220000002500 */
[----:B------:R-:W-:Y:S01]  /*6910*/  ULDC.64 UR4, c[0x0][0x628] ;  /* 0x00018a0000047ab9 */ /* 0x000fe20000000a00 */
[----:B------:R-:W1:Y:S01]  /*6920*/  LDC R20, c[0x0][0x144] ;  /* 0x00005100ff147b82 */ /* 0x000e620000000800 */
[----:B------:R-:W-:Y:S01]  /*6930*/  ISETP.NE.U32.AND P0, PT, RZ, UR4, PT ;  /* 0x00000004ff007c0c */ /* 0x000fe2000bf05070 */
[----:B------:R-:W2:Y:S01]  /*6940*/  S2R R14, SR_CTAID.Y ;  /* 0x00000000000e7919 */ /* 0x000ea20000002600 */
[----:B------:R-:W-:Y:S01]  /*6950*/  ULDC UR7, c[0x0][0x630] ;  /* 0x00018c0000077ab9 */ /* 0x000fe20000000800 */
[----:B------:R-:W-:Y:S01]  /*6960*/  ULDC UR8, c[0x0][0x150] ;  /* 0x0000540000087ab9 */ /* 0x000fe20000000800 */
[----:B------:R-:W-:Y:S01]  /*6970*/  ISETP.NE.AND.EX P0, PT, RZ, UR5, PT, P0 ;  /* 0x00000005ff007c0c */ /* 0x000fe2000bf05300 */
[----:B------:R-:W-:Y:S02]  /*6980*/  IMAD.MOV.U32 R4, RZ, RZ, R16 ;  /* 0x000000ffff047224 */ /* 0x000fe400078e0010 */
[----:B------:R-:W-:Y:S01]  /*6990*/  IMAD.MOV.U32 R5, RZ, RZ, R17 ;  /* 0x000000ffff057224 */ /* 0x000fe200078e0011 */
[----:B0-----:R-:W-:-:S09]  /*69a0*/  I2FP.F32.U32 R21, R19 ;  /* 0x0000001300157245 */ /* 0x001fd20000201000 */
[----:B------:R-:W-:Y:S05]  /*69b0*/  @!P0 BRA `(.L_x_177) ;  /* 0x0000000000288947 */ /* 0x000fea0003800000 */
[----:B------:R-:W-:Y:S02]  /*69c0*/  ULDC UR6, c[0x0][0x634] ;  /* 0x00018d0000067ab9 */ /* 0x000fe40000000800 */
[----:B------:R-:W-:-:S05]  /*69d0*/  IADD3 R5, P0, R16, UR6, RZ ;  /* 0x0000000610057c10 */ /* 0x000fca000ff1e0ff */
[----:B------:R-:W-:-:S04]  /*69e0*/  IMAD.X R15, RZ, RZ, R17, P0 ;  /* 0x000000ffff0f7224 */ /* 0x000fc800000e0611 */
[----:B------:R-:W-:-:S04]  /*69f0*/  IMAD.WIDE.U32 R6, R15, UR4, RZ ;  /* 0x000000040f067c25 */ /* 0x000fc8000f8e00ff */
[----:B------:R-:W-:-:S04]  /*6a00*/  IMAD.WIDE.U32 R6, P0, R5, UR5, R6 ;  /* 0x0000000505067c25 */ /* 0x000fc8000f800006 */
[----:B------:R-:W-:-:S04]  /*6a10*/  IMAD.WIDE.U32 R4, R5, UR4, RZ ;  /* 0x0000000405047c25 */ /* 0x000fc8000f8e00ff */
[----:B------:R-:W-:Y:S01]  /*6a20*/  IMAD.MOV.U32 R4, RZ, RZ, R7 ;  /* 0x000000ffff047224 */ /* 0x000fe200078e0007 */
[----:B------:R-:W-:Y:S01]  /*6a30*/  IADD3 RZ, P1, R5, R6, RZ ;  /* 0x0000000605ff7210 */ /* 0x000fe20007f3e0ff */
[----:B------:R-:W-:-:S04]  /*6a40*/  IMAD.X R5, RZ, RZ, RZ, P0 ;  /* 0x000000ffff057224 */ /* 0x000fc800000e06ff */
[----:B------:R-:W-:-:S08]  /*6a50*/  IMAD.WIDE.U32.X R4, R15, UR5, R4, P1 ;  /* 0x000000050f047c25 */ /* 0x000fd000088e0404 */
.L_x_177:
[----:B------:R-:W-:Y:S01]  /*6a60*/  FMUL R21, R21, UR8 ;  /* 0x0000000815157c20 */ /* 0x000fe20008400000 */
[--C-:B------:R-:W-:Y:S01]  /*6a70*/  SHF.R.U64 R15, R4, UR7, R5.reuse ;  /* 0x00000007040f7c19 */ /* 0x100fe20008001205 */
[----:B------:R-:W-:Y:S01]  /*6a80*/  ULDC.64 UR4, c[0x0][0x620] ;  /* 0x0001880000047ab9 */ /* 0x000fe20000000a00 */
[----:B------:R-:W-:Y:S01]  /*6a90*/  SHF.R.U32.HI R4, RZ, UR7, R5 ;  /* 0x00000007ff047c19 */ /* 0x000fe20008011605 */
[----:B------:R-:W-:Y:S01]  /*6aa0*/  ULDC.64 UR6, c[0x0][0x640] ;  /* 0x0001900000067ab9 */ /* 0x000fe20000000a00 */
[----:B------:R-:W-:Y:S01]  /*6ab0*/  IADD3 R5, P0, RZ, -R15, RZ ;  /* 0x8000000fff057210 */ /* 0x000fe20007f1e0ff */
[----:B------:R-:W0:Y:S04]  /*6ac0*/  F2I.U32.TRUNC.NTZ R21, R21 ;  /* 0x0000001500157305 */ /* 0x000e28000020f000 */
[----:B------:R-:W-:Y:S01]  /*6ad0*/  IMAD.X R4, RZ, RZ, ~R4, P0 ;  /* 0x000000ffff047224 */ /* 0x000fe200000e0e04 */
[----:B------:R-:W-:-:S03]  /*6ae0*/  ISETP.NE.U32.AND P0, PT, RZ, UR6, PT ;  /* 0x00000006ff007c0c */ /* 0x000fc6000bf05070 */
[----:B------:R-:W-:Y:S01]  /*6af0*/  IMAD R4, R4, UR4, RZ ;  /* 0x0000000404047c24 */ /* 0x000fe2000f8e02ff */
[----:B------:R-:W-:-:S03]  /*6b00*/  ISETP.NE.AND.EX P0, PT, RZ, UR7, PT, P0 ;  /* 0x00000007ff007c0c */ /* 0x000fc6000bf05300 */
[C---:B------:R-:W-:Y:S01]  /*6b10*/  IMAD R7, R5.reuse, UR5, R4 ;  /* 0x0000000505077c24 */ /* 0x040fe2000f8e0204 */
[----:B------:R-:W-:Y:S01]  /*6b20*/  ULDC UR5, c[0x0][0x154] ;  /* 0x0000550000057ab9 */ /* 0x000fe20000000800 */
[----:B------:R-:W-:Y:S01]  /*6b30*/  IMAD.WIDE.U32 R4, R5, UR4, R16 ;  /* 0x0000000405047c25 */ /* 0x000fe2000f8e0010 */
[----:B------:R-:W-:-:S03]  /*6b40*/  ULDC UR4, c[0x0][0x618] ;  /* 0x0001860000047ab9 */ /* 0x000fc60000000800 */
[----:B0-----:R-:W-:Y:S02]  /*6b50*/  IMAD.MOV R6, RZ, RZ, -R21 ;  /* 0x000000ffff067224 */ /* 0x001fe400078e0a15 */
[----:B------:R-:W0:Y:S01]  /*6b60*/  LDC R21, c[0x0][0x148] ;  /* 0x00005200ff157b82 */ /* 0x000e220000000800 */
[----:B------:R-:W-:Y:S02]  /*6b70*/  IMAD.IADD R5, R5, 0x1, R7 ;  /* 0x0000000105057824 */ /* 0x000fe400078e0207 */
[----:B-1----:R-:W-:Y:S01]  /*6b80*/  IMAD R19, R20, R6, R19 ;  /* 0x0000000614137224 */ /* 0x002fe200078e0213 */
[----:B--2---:R-:W-:Y:S02]  /*6b90*/  I2FP.F32.U32 R6, R14 ;  /* 0x0000000e00067245 */ /* 0x004fe40000201000 */
[--C-:B------:R-:W-:Y:S02]  /*6ba0*/  SHF.R.U64 R20, R4, UR4, R5.reuse ;  /* 0x0000000404147c19 */ /* 0x100fe40008001205 */
[----:B------:R-:W-:Y:S01]  /*6bb0*/  SHF.R.U32.HI R5, RZ, UR4, R5 ;  /* 0x00000004ff057c19 */ /* 0x000fe20008011605 */
[----:B------:R-:W-:Y:S01]  /*6bc0*/  FMUL R6, R6, UR5 ;  /* 0x0000000506067c20 */ /* 0x000fe20008400000 */
[----:B------:R-:W-:-:S02]  /*6bd0*/  ULDC UR4, c[0x0][0x608] ;  /* 0x0001820000047ab9 */ /* 0x000fc40000000800 */
[--C-:B------:R-:W-:Y:S01]  /*6be0*/  SHF.R.U64 R23, R20, UR4, R5.reuse ;  /* 0x0000000414177c19 */ /* 0x100fe20008001205 */
[----:B------:R1:W2:Y:S01]  /*6bf0*/  F2I.U32.TRUNC.NTZ R24, R6 ;  /* 0x0000000600187305 */ /* 0x0002a2000020f000 */
[----:B------:R-:W-:Y:S01]  /*6c00*/  SHF.R.U32.HI R4, RZ, UR4, R5 ;  /* 0x00000004ff047c19 */ /* 0x000fe20008011605 */
[----:B------:R-:W-:-:S03]  /*6c10*/  ULDC UR4, c[0x0][0x658] ;  /* 0x0001960000047ab9 */ /* 0x000fc60000000800 */
[--C-:B------:R-:W-:Y:S02]  /*6c20*/  SHF.R.U64 R22, R23, UR4, R4.reuse ;  /* 0x0000000417167c19 */ /* 0x100fe40008001204 */
[----:B------:R-:W-:-:S03]  /*6c30*/  SHF.R.U32.HI R25, RZ, UR4, R4 ;  /* 0x00000004ff197c19 */ /* 0x000fc60008011604 */
[----:B------:R-:W-:Y:S02]  /*6c40*/  IMAD.MOV.U32 R4, RZ, RZ, R22 ;  /* 0x000000ffff047224 */ /* 0x000fe400078e0016 */
[----:B------:R-:W-:Y:S01]  /*6c50*/  IMAD.MOV.U32 R5, RZ, RZ, R25 ;  /* 0x000000ffff057224 */ /* 0x000fe200078e0019 */
[----:B-1----:R-:W-:Y:S06]  /*6c60*/  @!P0 BRA `(.L_x_178) ;  /* 0x0000000000288947 */ /* 0x002fec0003800000 */
        /* <DEDUP_REMOVED lines=10> */
.L_x_178:
[----:B------:R-:W-:Y:S01]  /*6d10*/  ISETP.NE.AND P0, PT, R2, 0x1, PT ;  /* 0x000000010200780c */ /* 0x000fe20003f05270 */
[----:B------:R-:W-:Y:S01]  /*6d20*/  ULDC UR4, c[0x0][0x648] ;  /* 0x0001920000047ab9 */ /* 0x000fe20000000800 */
[----:B------:R-:W-:Y:S01]  /*6d30*/  LOP3.LUT R23, R23, UR16, RZ, 0xc0, !PT ;  /* 0x0000001017177c12 */ /* 0x000fe2000f8ec0ff */
[----:B--2---:R-:W-:Y:S01]  /*6d40*/  IMAD.MOV R24, RZ, RZ, -R24 ;  /* 0x000000ffff187224 */ /* 0x004fe200078e0a18 */
[----:B------:R-:W-:Y:S01]  /*6d50*/  SHF.R.U64 R4, R4, UR4, R5 ;  /* 0x0000000404047c19 */ /* 0x000fe20008001205 */
[----:B------:R-:W-:Y:S01]  /*6d60*/  ULDC UR4, c[0x0][0x638] ;  /* 0x00018e0000047ab9 */ /* 0x000fe20000000800 */
[----:B------:R-:W-:Y:S01]  /*6d70*/  LOP3.LUT R7, R20, UR15, RZ, 0xc0, !PT ;  /* 0x0000000f14077c12 */ /* 0x000fe2000f8ec0ff */
[----:B------:R-:W-:Y:S01]  /*6d80*/  ULDC UR5, c[0x0][0x610] ;  /* 0x0001840000057ab9 */ /* 0x000fe20000000800 */
[----:B------:R-:W-:Y:S02]  /*6d90*/  IMAD.MOV.U32 R6, RZ, RZ, R15 ;  /* 0x000000ffff067224 */ /* 0x000fe400078e000f */
[----:B------:R-:W-:-:S02]  /*6da0*/  IMAD.MOV R5, RZ, RZ, -R4 ;  /* 0x000000ffff057224 */ /* 0x000fc400078e0a04 */
[----:B------:R-:W-:Y:S02]  /*6db0*/  IMAD R4, R4, UR17, R23 ;  /* 0x0000001104047c24 */ /* 0x000fe4000f8e0217 */
[----:B0-----:R-:W-:Y:S02]  /*6dc0*/  @P0 IMAD R19, R21, R24, R14 ;  /* 0x0000001815130224 */ /* 0x001fe400078e020e */
[----:B------:R-:W-:Y:S01]  /*6dd0*/  IMAD R22, R5, UR4, R22 ;  /* 0x0000000405167c24 */ /* 0x000fe2000f8e0216 */
[----:B------:R-:W-:Y:S01]  /*6de0*/  ULDC UR4, c[0x0][0x600] ;  /* 0x0001800000047ab9 */ /* 0x000fe20000000800 */
[----:B------:R-:W-:Y:S02]  /*6df0*/  IMAD R21, R4, UR5, R19 ;  /* 0x0000000504157c24 */ /* 0x000fe4000f8e0213 */
[----:B------:R-:W-:Y:S02]  /*6e00*/  IMAD R22, R22, UR4, R7 ;  /* 0x0000000416167c24 */ /* 0x000fe4000f8e0207 */
[----:B------:R-:W-:-:S03]  /*6e10*/  IMAD.MOV.U32 R4, RZ, RZ, 0x1 ;  /* 0x00000001ff047424 */ /* 0x000fc600078e00ff */
[----:B------:R-:W-:Y:S02]  /*6e20*/  SEL R19, R22, R21, !P0 ;  /* 0x0000001516137207 */ /* 0x000fe40004000000 */
[----:B------:R-:W-:-:S07]  /*6e30*/  SEL R21, R21, R22, !P0 ;  /* 0x0000001615157207 */ /* 0x000fce0004000000 */
.L_x_176:
[----:B------:R-:W-:Y:S05]  /*6e40*/  BSYNC B1 ;  /* 0x0000000000017941 */ /* 0x000fea0003800000 */
.L_x_175:
[----:B------:R-:W-:-:S13]  /*6e50*/  LOP3.LUT P0, RZ, R4, 0xff, RZ, 0xc0, !PT ;  /* 0x000000ff04ff7812 */ /* 0x000fda000780c0ff */
[----:B------:R-:W-:Y:S05]  /*6e60*/  @P0 BRA `(.L_x_179) ;  /* 0xfffffff400300947 */ /* 0x000fea000383ffff */
[----:B------:R-:W-:Y:S05]  /*6e70*/  BSYNC B0 ;  /* 0x0000000000007941 */ /* 0x000fea0003800000 */
.L_x_168:
[----:B------:R-:W-:-:S03]  /*6e80*/  UMOV UR4, 0xffffffff ;  /* 0xffffffff00047882 */ /* 0x000fc60000000000 */
[----:B------:R-:W-:Y:S05]  /*6e90*/  BRA.DIV UR4, `(.L_x_180) ;  /* 0x0000000604807947 */ /* 0x000fea000b800000 */
[----:B------:R-:W-:-:S13]  /*6ea0*/  ELECT P6, URZ, PT ;  /* 0x00000000003f782f */ /* 0x000fda00038c0000 */
.L_x_197:
[----:B------:R-:W-:Y:S04]  /*6eb0*/  BSSY B0, `(.L_x_181) ;  /* 0x0000046000007945 */ /* 0x000fe80003800000 */
[----:B------:R-:W-:Y:S05]  /*6ec0*/  @!P6 BRA `(.L_x_182) ;  /* 0x000000040010e947 */ /* 0x000fea0003800000 */
[----:B------:R-:W-:-:S04]  /*6ed0*/  LOP3.LUT R18, R18, 0x2, RZ, 0xfc, !PT ;  /* 0x0000000212127812 */ /* 0x000fc800078efcff */
[----:B------:R-:W-:-:S13]  /*6ee0*/  ISETP.NE.AND P0, PT, R18, 0x3, PT ;  /* 0x000000031200780c */ /* 0x000fda0003f05270 */
[----:B------:R-:W-:Y:S05]  /*6ef0*/  @!P0 BRA `(.L_x_183) ;  /* 0x0000000000048947 */ /* 0x000fea0003800000 */
[----:B------:R-:W-:Y:S01]  /*6f00*/  BPT.TRAP 0x1 ;  /* 0x000000040000795c */ /* 0x000fe20000300000 */
.L_x_183:
[----:B------:R-:W0:Y:S01]  /*6f10*/  S2R R5, SR_CgaCtaId ;  /* 0x0000000000057919 */ /* 0x000e220000008800 */
[----:B------:R-:W-:Y:S02]  /*6f20*/  MOV R0, 0x400 ;  /* 0x0000040000007802 */ /* 0x000fe40000000f00 */
[----:B------:R-:W-:Y:S02]  /*6f30*/  SHF.L.U32 R2, R3, 0x1f, RZ ;  /* 0x0000001f03027819 */ /* 0x000fe400000006ff */
[----:B0-----:R-:W-:-:S05]  /*6f40*/  LEA R5, R5, R0, 0x18 ;  /* 0x0000000005057211 */ /* 0x001fca00078ec0ff */
[----:B------:R-:W-:-:S04]  /*6f50*/  VIADD R5, R5, 0x38 ;  /* 0x0000003805057836 */ /* 0x000fc80000000000 */
[C---:B------:R-:W-:Y:S02]  /*6f60*/  IMAD R7, R8.reuse, 0x8, R5 ;  /* 0x0000000808077824 */ /* 0x040fe400078e0205 */
[----:B------:R-:W-:Y:S02]  /*6f70*/  VIADD R8, R8, 0x1 ;  /* 0x0000000108087836 */ /* 0x000fe40000000000 */
[----:B------:R-:W0:Y:S03]  /*6f80*/  SYNCS.PHASECHK.TRANS64.TRYWAIT P0, [R7+URZ], R2 ;  /* 0x00000002070075a7 */ /* 0x000e26000800017f */
[----:B------:R-:W-:-:S04]  /*6f90*/  ISETP.NE.AND P1, PT, R8, 0x7, PT ;  /* 0x000000070800780c */ /* 0x000fc80003f25270 */
[----:B------:R-:W-:Y:S02]  /*6fa0*/  SEL R0, RZ, 0x1, P1 ;  /* 0x00000001ff007807 */ /* 0x000fe40000800000 */
[----:B------:R-:W-:Y:S02]  /*6fb0*/  SEL R8, R8, RZ, P1 ;  /* 0x000000ff08087207 */ /* 0x000fe40000800000 */
[----:B------:R-:W-:-:S03]  /*6fc0*/  LOP3.LUT R9, R3, R0, RZ, 0x3c, !PT ;  /* 0x0000000003097212 */ /* 0x000fc600078e3cff */
[----:B------:R-:W-:Y:S01]  /*6fd0*/  IMAD R6, R8, 0x8, R5 ;  /* 0x0000000808067824 */ /* 0x000fe200078e0205 */
[----:B------:R-:W-:Y:S01]  /*6fe0*/  SHF.L.U32 R3, R9, 0x1f, RZ ;  /* 0x0000001f09037819 */ /* 0x000fe200000006ff */
[----:B0-----:R-:W-:Y:S06]  /*6ff0*/  @!P0 BRA `(.L_x_184) ;  /* 0x0000000400488947 */ /* 0x001fec0003800000 */
.L_x_198:
[----:B------:R-:W1:Y:S01]  /*7000*/  SYNCS.PHASECHK.TRANS64.TRYWAIT P0, [R6+URZ], R3 ;  /* 0x00000003060075a7 */ /* 0x000e62000800017f */
[----:B------:R-:W-:-:S05]  /*7010*/  VIADD R0, R8, 0x1 ;  /* 0x0000000108007836 */ /* 0x000fca0000000000 */
[----:B------:R-:W-:-:S04]  /*7020*/  ISETP.NE.AND P1, PT, R0, 0x7, PT ;  /* 0x000000070000780c */ /* 0x000fc80003f25270 */
[----:B0-----:R-:W-:Y:S02]  /*7030*/  SEL R2, RZ, 0x1, P1 ;  /* 0x00000001ff027807 */ /* 0x001fe40000800000 */
[----:B------:R-:W-:Y:S02]  /*7040*/  SEL R0, R0, RZ, P1 ;  /* 0x000000ff00007207 */ /* 0x000fe40000800000 */
[----:B------:R-:W-:-:S03]  /*7050*/  LOP3.LUT R9, R9, R2, RZ, 0x3c, !PT ;  /* 0x0000000209097212 */ /* 0x000fc600078e3cff */
[----:B------:R-:W-:Y:S01]  /*7060*/  IMAD R7, R0, 0x8, R5 ;  /* 0x0000000800077824 */ /* 0x000fe200078e0205 */
[----:B------:R-:W-:Y:S01]  /*7070*/  SHF.L.U32 R4, R9, 0x1f, RZ ;  /* 0x0000001f09047819 */ /* 0x000fe200000006ff */
[----:B-1----:R-:W-:Y:S06]  /*7080*/  @!P0 BRA `(.L_x_185) ;  /* 0x0000000400388947 */ /* 0x002fec0003800000 */
.L_x_199:
[----:B------:R-:W1:Y:S01]  /*7090*/  SYNCS.PHASECHK.TRANS64.TRYWAIT P0, [R7+URZ], R4 ;  /* 0x00000004070075a7 */ /* 0x000e62000800017f */
[----:B------:R-:W-:-:S05]  /*70a0*/  VIADD R0, R0, 0x1 ;  /* 0x0000000100007836 */ /* 0x000fca0000000000 */
[----:B------:R-:W-:-:S04]  /*70b0*/  ISETP.NE.AND P1, PT, R0, 0x7, PT ;  /* 0x000000070000780c */ /* 0x000fc80003f25270 */
[----:B------:R-:W-:Y:S02]  /*70c0*/  SEL R2, RZ, 0x1, P1 ;  /* 0x00000001ff027807 */ /* 0x000fe40000800000 */
[----:B------:R-:W-:Y:S02]  /*70d0*/  SEL R0, R0, RZ, P1 ;  /* 0x000000ff00007207 */ /* 0x000fe40000800000 */
[----:B------:R-:W-:-:S03]  /*70e0*/  LOP3.LUT R9, R9, R2, RZ, 0x3c, !PT ;  /* 0x0000000209097212 */ /* 0x000fc600078e3cff */
[----:B0-----:R-:W-:Y:S01]  /*70f0*/  IMAD R6, R0, 0x8, R5 ;  /* 0x0000000800067824 */ /* 0x001fe200078e0205 */
[----:B------:R-:W-:Y:S01]  /*7100*/  SHF.L.U32 R3, R9, 0x1f, RZ ;  /* 0x0000001f09037819 */ /* 0x000fe200000006ff */
[----:B-1----:R-:W-:Y:S06]  /*7110*/  @!P0 BRA `(.L_x_186) ;  /* 0x0000000400288947 */ /* 0x002fec0003800000 */
.L_x_200:
        /* <DEDUP_REMOVED lines=9> */
.L_x_201:
        /* <DEDUP_REMOVED lines=9> */
.L_x_202:
[----:B------:R-:W1:Y:S01]  /*7240*/  SYNCS.PHASECHK.TRANS64.TRYWAIT P0, [R6+URZ], R3 ;  /* 0x00000003060075a7 */ /* 0x000e62000800017f */
[----:B------:R-:W-:-:S05]  /*7250*/  VIADD R0, R0, 0x1 ;  /* 0x0000000100007836 */ /* 0x000fca0000000000 */
[----:B------:R-:W-:-:S04]  /*7260*/  ISETP.NE.AND P1, PT, R0, 0x7, PT ;  /* 0x000000070000780c */ /* 0x000fc80003f25270 */
[----:B------:R-:W-:Y:S02]  /*7270*/  SEL R2, RZ, 0x1, P1 ;  /* 0x00000001ff027807 */ /* 0x000fe40000800000 */
[----:B------:R-:W-:Y:S02]  /*7280*/  SEL R0, R0, RZ, P1 ;  /* 0x000000ff00007207 */ /* 0x000fe40000800000 */
[----:B------:R-:W-:Y:S01]  /*7290*/  LOP3.LUT R2, R9, R2, RZ, 0x3c, !PT ;  /* 0x0000000209027212 */ /* 0x000fe200078e3cff */
[----:B-1----:R-:W-:Y:S06]  /*72a0*/  @!P0 BRA `(.L_x_189) ;  /* 0x0000000400008947 */ /* 0x002fec0003800000 */
.L_x_203:
[----:B------:R-:W-:Y:S01]  /*72b0*/  IMAD R5, R0, 0x8, R5 ;  /* 0x0000000800057824 */ /* 0x000fe200078e0205 */
[----:B------:R-:W-:-:S07]  /*72c0*/  SHF.L.U32 R0, R2, 0x1f, RZ ;  /* 0x0000001f02007819 */ /* 0x000fce00000006ff */
.L_x_190:
[----:B--2---:R2:W3:Y:S02]  /*72d0*/  SYNCS.PHASECHK.TRANS64.TRYWAIT P0, [R5+URZ], R0 ;  /* 0x00000000050075a7 */ /* 0x0044e4000800017f */
[----:B---3--:R-:W-:Y:S05]  /*72e0*/  @!P0 NANOSLEEP.SYNCS 0x989680 ;  /* 0x009896800000895d */ /* 0x008fea0003900000 */
[----:B------:R-:W3:Y:S02]  /*72f0*/  @!P0 SYNCS.PHASECHK.TRANS64 P0, [R5+URZ], R0 ;  /* 0x00000000050085a7 */ /* 0x000ee4000800007f */
[----:B---3--:R-:W-:Y:S05]  /*7300*/  @!P0 BRA `(.L_x_190) ;  /* 0xfffffffc00f08947 */ /* 0x008fea000383ffff */
.L_x_182:
[----:B------:R-:W-:Y:S05]  /*7310*/  BSYNC B0 ;  /* 0x0000000000007941 */ /* 0x000fea0003800000 */
.L_x_181:
[----:B------:R-:W-:Y:S05]  /*7320*/  EXIT ;  /* 0x000000000000794d */ /* 0x000fea0003800000 */
.L_x_21:
[----:B-1----:R1:W2:Y:S02]  /*7330*/  SYNCS.PHASECHK.TRANS64.TRYWAIT P1, [R3+URZ], R0 ;  /* 0x00000000030075a7 */ /* 0x0022a4000802017f */
[----:B--2---:R-:W-:Y:S05]  /*7340*/  @!P1 NANOSLEEP.SYNCS 0x989680 ;  /* 0x009896800000995d */ /* 0x004fea0003900000 */
[----:B------:R-:W2:Y:S02]  /*7350*/  @!P1 SYNCS.PHASECHK.TRANS64 P1, [R3+URZ], R0 ;  /* 0x00000000030095a7 */ /* 0x000ea4000802007f */
[----:B--2---:R-:W-:Y:S05]  /*7360*/  @!P1 BRA `(.L_x_21) ;  /* 0xfffffffc00f09947 */ /* 0x004fea000383ffff */
[----:B------:R-:W-:Y:S05]  /*7370*/  BRA `(.L_x_20) ;  /* 0xffffffa400087947 */ /* 0x000fea000383ffff */
.L_x_26:
[----:B-1----:R1:W2:Y:S02]  /*7380*/  SYNCS.PHASECHK.TRANS64.TRYWAIT P1, [R5+URZ], R4 ;  /* 0x00000004050075a7 */ /* 0x0022a4000802017f */
[----:B--2---:R-:W-:Y:S05]  /*7390*/  @!P1 NANOSLEEP.SYNCS 0x989680 ;  /* 0x009896800000995d */ /* 0x004fea0003900000 */
[----:B------:R-:W2:Y:S02]  /*73a0*/  @!P1 SYNCS.PHASECHK.TRANS64 P1, [R5+URZ], R4 ;  /* 0x00000004050095a7 */ /* 0x000ea4000802007f */
[----:B--2---:R-:W-:Y:S05]  /*73b0*/  @!P1 BRA `(.L_x_26) ;  /* 0xfffffffc00f09947 */ /* 0x004fea000383ffff */
[----:B------:R-:W-:Y:S05]  /*73c0*/  BRA `(.L_x_25) ;  /* 0xffffffa400e47947 */ /* 0x000fea000383ffff */
.L_x_169:
[----:B------:R-:W-:Y:S01]  /*73d0*/  BSSY B1, `(.L_x_191) ;  /* 0x0000006000017945 */ /* 0x000fe20003800000 */
[----:B------:R-:W-:-:S07]  /*73e0*/  IMAD.MOV.U32 R15, RZ, RZ, -0x1 ;  /* 0xffffffffff0f7424 */ /* 0x000fce00078e00ff */
[----:B------:R-:W-:Y:S05]  /*73f0*/  WARPSYNC.COLLECTIVE R15, `(.L_x_192) ;  /* 0x000000000f0c7348 */ /* 0x000fea0003c00000 */
[----:B------:R-:W-:Y:S02]  /*7400*/  ELECT P6, UR62, PT ;  /* 0x00000000003e782f */ /* 0x000fe400038c0000 */
[----:B------:R-:W-:Y:S01]  /*7410*/  MOV R14, UR62 ;  /* 0x0000003e000e7c02 */ /* 0x000fe20008000f00 */
[----:B------:R-:W-:Y:S10]  /*7420*/  ENDCOLLECTIVE ;  /* 0x000000000000791b */ /* 0x000ff40003800000 */
.L_x_192:
[----:B------:R-:W-:Y:S05]  /*7430*/  BSYNC B1 ;  /* 0x0000000000017941 */ /* 0x000fea0003800000 */
.L_x_191:
[----:B------:R-:W-:Y:S05]  /*7440*/  BRA `(.L_x_193) ;  /* 0xffffffec00c47947 */ /* 0x000fea000383ffff */
.L_x_172:
[----:B-1----:R1:W2:Y:S02]  /*7450*/  SYNCS.PHASECHK.TRANS64.TRYWAIT P0, [R23+URZ+0x38], R14 ;  /* 0x0000380e170075a7 */ /* 0x0022a4000800017f */
[----:B--2---:R-:W-:Y:S05]  /*7460*/  @!P0 NANOSLEEP.SYNCS 0x989680 ;  /* 0x009896800000895d */ /* 0x004fea0003900000 */
[----:B------:R-:W2:Y:S02]  /*7470*/  @!P0 SYNCS.PHASECHK.TRANS64 P0, [R23+URZ+0x38], R14 ;  /* 0x0000380e170085a7 */ /* 0x000ea4000800007f */
[----:B--2---:R-:W-:Y:S05]  /*7480*/  @!P0 BRA `(.L_x_172) ;  /* 0xfffffffc00f08947 */ /* 0x004fea000383ffff */
[----:B------:R-:W-:Y:S05]  /*7490*/  BRA `(.L_x_194) ;  /* 0xfffffff000047947 */ /* 0x000fea000383ffff */
.L_x_180:
[----:B------:R-:W-:Y:S01]  /*74a0*/  BSSY B0, `(.L_x_195) ;  /* 0x0000006000007945 */ /* 0x000fe20003800000 */
[----:B------:R-:W-:-:S07]  /*74b0*/  IMAD.MOV.U32 R15, RZ, RZ, -0x1 ;  /* 0xffffffffff0f7424 */ /* 0x000fce00078e00ff */
[----:B------:R-:W-:Y:S05]  /*74c0*/  WARPSYNC.COLLECTIVE R15, `(.L_x_196) ;  /* 0x000000000f0c7348 */ /* 0x000fea0003c00000 */
[----:B------:R-:W-:Y:S02]  /*74d0*/  ELECT P6, UR62, PT ;  /* 0x00000000003e782f */ /* 0x000fe400038c0000 */
[----:B------:R-:W-:Y:S01]  /*74e0*/  MOV R14, UR62 ;  /* 0x0000003e000e7c02 */ /* 0x000fe20008000f00 */
[----:B------:R-:W-:Y:S10]  /*74f0*/  ENDCOLLECTIVE ;  /* 0x000000000000791b */ /* 0x000ff40003800000 */
.L_x_196:
[----:B------:R-:W-:Y:S05]  /*7500*/  BSYNC B0 ;  /* 0x0000000000007941 */ /* 0x000fea0003800000 */
.L_x_195:
[----:B------:R-:W-:Y:S05]  /*7510*/  BRA `(.L_x_197) ;  /* 0xfffffff800647947 */ /* 0x000fea000383ffff */
.L_x_184:
[----:B0-----:R0:W1:Y:S02]  /*7520*/  SYNCS.PHASECHK.TRANS64.TRYWAIT P0, [R7+URZ], R2 ;  /* 0x00000002070075a7 */ /* 0x001064000800017f */
[----:B-1----:R-:W-:Y:S05]  /*7530*/  @!P0 NANOSLEEP.SYNCS 0x989680 ;  /* 0x009896800000895d */ /* 0x002fea0003900000 */
[----:B------:R-:W1:Y:S02]  /*7540*/  @!P0 SYNCS.PHASECHK.TRANS64 P0, [R7+URZ], R2 ;  /* 0x00000002070085a7 */ /* 0x000e64000800007f */
[----:B-1----:R-:W-:Y:S05]  /*7550*/  @!P0 BRA `(.L_x_184) ;  /* 0xfffffffc00f08947 */ /* 0x002fea000383ffff */
[----:B------:R-:W-:Y:S05]  /*7560*/  BRA `(.L_x_198) ;  /* 0xfffffff800a47947 */ /* 0x000fea000383ffff */
.L_x_185:
[----:B0-----:R0:W1:Y:S02]  /*7570*/  SYNCS.PHASECHK.TRANS64.TRYWAIT P0, [R6+URZ], R3 ;  /* 0x00000003060075a7 */ /* 0x001064000800017f */
[----:B-1----:R-:W-:Y:S05]  /*7580*/  @!P0 NANOSLEEP.SYNCS 0x989680 ;  /* 0x009896800000895d */ /* 0x002fea0003900000 */
[----:B------:R-:W1:Y:S02]  /*7590*/  @!P0 SYNCS.PHASECHK.TRANS64 P0, [R6+URZ], R3 ;  /* 0x00000003060085a7 */ /* 0x000e64000800007f */
[----:B-1----:R-:W-:Y:S05]  /*75a0*/  @!P0 BRA `(.L_x_185) ;  /* 0xfffffffc00f08947 */ /* 0x002fea000383ffff */
[----:B------:R-:W-:Y:S05]  /*75b0*/  BRA `(.L_x_199) ;  /* 0xfffffff800b47947 */ /* 0x000fea000383ffff */
.L_x_186:
[----:B0-----:R0:W1:Y:S02]  /*75c0*/  SYNCS.PHASECHK.TRANS64.TRYWAIT P0, [R7+URZ], R4 ;  /* 0x00000004070075a7 */ /* 0x001064000800017f */
[----:B-1----:R-:W-:Y:S05]  /*75d0*/  @!P0 NANOSLEEP.SYNCS 0x989680 ;  /* 0x009896800000895d */ /* 0x002fea0003900000 */
[----:B------:R-:W1:Y:S02]  /*75e0*/  @!P0 SYNCS.PHASECHK.TRANS64 P0, [R7+URZ], R4 ;  /* 0x00000004070085a7 */ /* 0x000e64000800007f */
[----:B-1----:R-:W-:Y:S05]  /*75f0*/  @!P0 BRA `(.L_x_186) ;  /* 0xfffffffc00f08947 */ /* 0x002fea000383ffff */
[----:B------:R-:W-:Y:S05]  /*7600*/  BRA `(.L_x_200) ;  /* 0xfffffff800c47947 */ /* 0x000fea000383ffff */
.L_x_187:
[----:B0-----:R0:W1:Y:S02]  /*7610*/  SYNCS.PHASECHK.TRANS64.TRYWAIT P0, [R6+URZ], R3 ;  /* 0x00000003060075a7 */ /* 0x001064000800017f */
[----:B-1----:R-:W-:Y:S05]  /*7620*/  @!P0 NANOSLEEP.SYNCS 0x989680 ;  /* 0x009896800000895d */ /* 0x002fea0003900000 */
[----:B------:R-:W1:Y:S02]  /*7630*/  @!P0 SYNCS.PHASECHK.TRANS64 P0, [R6+URZ], R3 ;  /* 0x00000003060085a7 */ /* 0x000e64000800007f */
[----:B-1----:R-:W-:Y:S05]  /*7640*/  @!P0 BRA `(.L_x_187) ;  /* 0xfffffffc00f08947 */ /* 0x002fea000383ffff */
[----:B------:R-:W-:Y:S05]  /*7650*/  BRA `(.L_x_201) ;  /* 0xfffffff800d47947 */ /* 0x000fea000383ffff */
.L_x_188:
[----:B0-----:R0:W1:Y:S02]  /*7660*/  SYNCS.PHASECHK.TRANS64.TRYWAIT P0, [R7+URZ], R4 ;  /* 0x00000004070075a7 */ /* 0x001064000800017f */
[----:B-1----:R-:W-:Y:S05]  /*7670*/  @!P0 NANOSLEEP.SYNCS 0x989680 ;  /* 0x009896800000895d */ /* 0x002fea0003900000 */
[----:B------:R-:W1:Y:S02]  /*7680*/  @!P0 SYNCS.PHASECHK.TRANS64 P0, [R7+URZ], R4 ;  /* 0x00000004070085a7 */ /* 0x000e64000800007f */
[----:B-1----:R-:W-:Y:S05]  /*7690*/  @!P0 BRA `(.L_x_188) ;  /* 0xfffffffc00f08947 */ /* 0x002fea000383ffff */
[----:B------:R-:W-:Y:S05]  /*76a0*/  BRA `(.L_x_202) ;  /* 0xfffffff800e47947 */ /* 0x000fea000383ffff */
.L_x_189:
[----:B-1----:R1:W2:Y:S02]  /*76b0*/  SYNCS.PHASECHK.TRANS64.TRYWAIT P0, [R6+URZ], R3 ;  /* 0x00000003060075a7 */ /* 0x0022a4000800017f */
[----:B--2---:R-:W-:Y:S05]  /*76c0*/  @!P0 NANOSLEEP.SYNCS 0x989680 ;  /* 0x009896800000895d */ /* 0x004fea0003900000 */
[----:B------:R-:W2:Y:S02]  /*76d0*/  @!P0 SYNCS.PHASECHK.TRANS64 P0, [R6+URZ], R3 ;  /* 0x00000003060085a7 */ /* 0x000ea4000800007f */
[----:B--2---:R-:W-:Y:S05]  /*76e0*/  @!P0 BRA `(.L_x_189) ;  /* 0xfffffffc00f08947 */ /* 0x004fea000383ffff */
[----:B------:R-:W-:Y:S05]  /*76f0*/  BRA `(.L_x_203) ;  /* 0xfffffff800ec7947 */ /* 0x000fea000383ffff */
.L_x_204:
[----:B------:R-:W-:-:S00]  /*7700*/  BRA `(.L_x_204) ;  /* 0xfffffffc00fc7947 */ /* 0x000fc0000383ffff */
[----:B------:R-:W-:-:S00]  /*7710*/  NOP ;  /* 0x0000000000007918 */ /* 0x000fc00000000000 */
        /* <DEDUP_REMOVED lines=14> */
.L_x_205:


//--------------------- .nv.global.init           --------------------------
	.section	.nv.global.init,"aw",@progbits
.nv.global.init:
	.type		$str$22,@object
	.size		$str$22,($str$23 - $str$22)
$str$22:
        /*0000*/ 	.byte	0x6b, 0x5f, 0x74, 0x69, 0x6c, 0x65, 0x5f, 0x63, 0x6f, 0x75, 0x6e, 0x74, 0x20, 0x3e, 0x3d, 0x20
        /*0010*/ 	.byte	0x31, 0x00
	.type		$str$23,@object
	.size		$str$23,(__unnamed_1 - $str$23)
$str$23:
        /*0012*/ 	.byte	0x2f, 0x74, 0x6d, 0x70, 0x2f, 0x63, 0x75, 0x74, 0x6c, 0x61, 0x73, 0x73, 0x5f, 0x73, 0x77, 0x65
        /*0022*/ 	.byte	0x65, 0x70, 0x5f, 0x73, 0x72, 0x63, 0x2f, 0x69, 0x6e, 0x63, 0x6c, 0x75, 0x64, 0x65, 0x2f, 0x63
        /*0032*/ 	.byte	0x75, 0x74, 0x6c, 0x61, 0x73, 0x73, 0x2f, 0x67, 0x65, 0x6d, 0x6d, 0x2f, 0x63, 0x6f, 0x6c, 0x6c
        /*0042*/ 	.byte	0x65, 0x63, 0x74, 0x69, 0x76, 0x65, 0x2f, 0x73, 0x6d, 0x39, 0x30, 0x5f, 0x6d, 0x6d, 0x61, 0x5f
        /*0052*/ 	.byte	0x74, 0x6d, 0x61, 0x5f, 0x67, 0x6d, 0x6d, 0x61, 0x5f, 0x73, 0x73, 0x5f, 0x77, 0x61, 0x72, 0x70
        /*0062*/ 	.byte	0x73, 0x70, 0x65, 0x63, 0x69, 0x61, 0x6c, 0x69, 0x7a, 0x65, 0x64, 0x2e, 0x68, 0x70, 0x70, 0x00
	.type		__unnamed_1,@object
	.size		__unnamed_1,(.L_0 - __unnamed_1)
__unnamed_1:
        /*0072*/ 	.byte	0x76, 0x6f, 0x69, 0x64, 0x20, 0x63, 0x75, 0x74, 0x6c, 0x61, 0x73, 0x73, 0x3a, 0x3a, 0x67, 0x65
        /* <DEDUP_REMOVED lines=175> */
        /*0b72*/ 	.byte	0x65, 0x3a, 0x3a, 0x69, 0x64, 0x65, 0x6e, 0x74, 0x69, 0x74, 0x79, 0x5d, 0x00
.L_0:


//--------------------- .nv.shared._ZN7cutlass13device_kernelINS_4gemm6kernel13GemmUniversalIN4cute5tupleIJiiiiEEENS1_10collective13CollectiveMmaINS1_34MainloopSm90TmaGmmaWarpSpecializedILi7ENS5_IJNS4_1CILi1EEENSA_ILi8EEESB_EEENS1_35KernelTmaWarpSpecializedCooperativeEEENS5_IJNSA_ILi128EEESG_NSA_ILi32EEEEEEfNS5_IJlSB_lEEEfSJ_NS4_8TiledMMAINS4_8MMA_AtomIJNS4_4SM904GMMA30MMA_64x128x8_F32TF32TF32_SS_TNILNSN_7ScaleInE1ELSP_1EEEEEENS4_6LayoutINS5_IJNSA_ILi2EEESB_SB_EEENS5_IJSB_NSA_ILi0EEESV_EEEEENS5_IJNS4_10UnderscoreESY_SY_EEEEENS4_23SM90_TMA_LOAD_MULTICASTENS4_14ComposedLayoutINS4_7SwizzleILi3ELi4ELi3EEENS4_18smem_ptr_flag_bitsILi32EEENSS_INS5_IJSC_SH_EEENS5_IJSH_SB_EEEEEEEvNS4_8identityENS4_13SM90_TMA_LOADES1A_vS1B_EENS_8epilogue10collective6detail29Sm90TmaWarpSpecializedAdapterINS1F_15DefaultEpilogueIfSJ_SJ_NS1E_6thread17LinearCombinationIfLi1EffLNS1J_9ScaleType4KindE0ELNS_15FloatRoundStyleE2EfEENS1_15EpilogueDefaultEEEEEvvEEEEvNT_6ParamsE --------------------------
	.section	.nv.shared._ZN7cutlass13device_kernelINS_4gemm6kernel13GemmUniversalIN4cute5tupleIJiiiiEEENS1_10collective13CollectiveMmaINS1_34MainloopSm90TmaGmmaWarpSpecializedILi7ENS5_IJNS4_1CILi1EEENSA_ILi8EEESB_EEENS1_35KernelTmaWarpSpecializedCooperativeEEENS5_IJNSA_ILi128EEESG_NSA_ILi32EEEEEEfNS5_IJlSB_lEEEfSJ_NS4_8TiledMMAINS4_8MMA_AtomIJNS4_4SM904GMMA30MMA_64x128x8_F32TF32TF32_SS_TNILNSN_7ScaleInE1ELSP_1EEEEEENS4_6LayoutINS5_IJNSA_ILi2EEESB_SB_EEENS5_IJSB_NSA_ILi0EEESV_EEEEENS5_IJNS4_10UnderscoreESY_SY_EEEEENS4_23SM90_TMA_LOAD_MULTICASTENS4_14ComposedLayoutINS4_7SwizzleILi3ELi4ELi3EEENS4_18smem_ptr_flag_bitsILi32EEENSS_INS5_IJSC_SH_EEENS5_IJSH_SB_EEEEEEEvNS4_8identityENS4_13SM90_TMA_LOADES1A_vS1B_EENS_8epilogue10collective6detail29Sm90TmaWarpSpecializedAdapterINS1F_15DefaultEpilogueIfSJ_SJ_NS1E_6thread17LinearCombinationIfLi1EffLNS1J_9ScaleType4KindE0ELNS_15FloatRoundStyleE2EfEENS1_15EpilogueDefaultEEEEEvvEEEEvNT_6ParamsE,"aw",@nobits
	.sectionflags	@""
	.align	16
	.zero		1024


//--------------------- .nv.shared.reserved.0     --------------------------
	.section	.nv.shared.reserved.0,"aw",@nobits
	.weak		__nv_reservedSMEM_offset_0_alias
	.size		__nv_reservedSMEM_offset_0_alias, 0, 0
	.other		__nv_reservedSMEM_offset_0_alias,@"STO_CUDA_RESERVED_SHARED STV_DEFAULT"
__nv_reservedSMEM_offset_0_alias:
	.zero		0


//--------------------- .nv.global                --------------------------
	.section	.nv.global,"aw",@nobits
.nv.global:
	.type		_ZN40_INTERNAL_44a12573_4_k_cu_f3fc4875_214664cute1_E,@object
	.size		_ZN40_INTERNAL_44a12573_4_k_cu_f3fc4875_214664cute1_E,(_ZN40_INTERNAL_44a12573_4_k_cu_f3fc4875_214664cuda3std3__45__cpo6cbeginE - _ZN40_INTERNAL_44a12573_4_k_cu_f3fc4875_214664cute1_E)
_ZN40_INTERNAL_44a12573_4_k_cu_f3fc4875_214664cute1_E:
	.zero		1
	.type		_ZN40_INTERNAL_44a12573_4_k_cu_f3fc4875_214664cuda3std3__45__cpo6cbeginE,@object
	.size		_ZN40_INTERNAL_44a12573_4_k_cu_f3fc4875_214664cuda3std3__45__cpo6cbeginE,(_ZN40_INTERNAL_44a12573_4_k_cu_f3fc4875_214664cuda3std3__48in_placeE - _ZN40_INTERNAL_44a12573_4_k_cu_f3fc4875_214664cuda3std3__45__cpo6cbeginE)
_ZN40_INTERNAL_44a12573_4_k_cu_f3fc4875_214664cuda3std3__45__cpo6cbeginE:
	.zero		1
	.type		_ZN40_INTERNAL_44a12573_4_k_cu_f3fc4875_214664cuda3std3__48in_placeE,@object
	.size		_ZN40_INTERNAL_44a12573_4_k_cu_f3fc4875_214664cuda3std3__48in_placeE,(_ZN40_INTERNAL_44a12573_4_k_cu_f3fc4875_214664cuda3std6ranges3__45__cpo9iter_moveE - _ZN40_INTERNAL_44a12573_4_k_cu_f3fc4875_214664cuda3std3__48in_placeE)
_ZN40_INTERNAL_44a12573_4_k_cu_f3fc4875_214664cuda3std3__48in_placeE:
	.zero		1
	.type		_ZN40_INTERNAL_44a12573_4_k_cu_f3fc4875_214664cuda3std6ranges3__45__cpo9iter_moveE,@object
	.size		_ZN40_INTERNAL_44a12573_4_k_cu_f3fc4875_214664cuda3std6ranges3__45__cpo9iter_moveE,(_ZN40_INTERNAL_44a12573_4_k_cu_f3fc4875_214664cuda3std3__45__cpo5beginE - _ZN40_INTERNAL_44a12573_4_k_cu_f3fc4875_214664cuda3std6ranges3__45__cpo9iter_moveE)
_ZN40_INTERNAL_44a12573_4_k_cu_f3fc4875_214664cuda3std6ranges3__45__cpo9iter_moveE:
	.zero		1
	.type		_ZN40_INTERNAL_44a12573_4_k_cu_f3fc4875_214664cuda3std3__45__cpo5beginE,@object
	.size		_ZN40_INTERNAL_44a12573_4_k_cu_f3fc4875_214664cuda3std3__45__cpo5beginE,(_ZN40_INTERNAL_44a12573_4_k_cu_f3fc4875_214664cuda3std3__442_GLOBAL__N__44a12573_4_k_cu_f3fc4875_214666ignoreE - _ZN40_INTERNAL_44a12573_4_k_cu_f3fc4875_214664cuda3std3__45__cpo5beginE)
_ZN40_INTERNAL_44a12573_4_k_cu_f3fc4875_214664cuda3std3__45__cpo5beginE:
	.zero		1
	.type		_ZN40_INTERNAL_44a12573_4_k_cu_f3fc4875_214664cuda3std3__442_GLOBAL__N__44a12573_4_k_cu_f3fc4875_214666ignoreE,@object
	.size		_ZN40_INTERNAL_44a12573_4_k_cu_f3fc4875_214664cuda3std3__442_GLOBAL__N__44a12573_4_k_cu_f3fc4875_214666ignoreE,(_ZN40_INTERNAL_44a12573_4_k_cu_f3fc4875_214664cute7productE - _ZN40_INTERNAL_44a12573_4_k_cu_f3fc4875_214664cuda3std3__442_GLOBAL__N__44a12573_4_k_cu_f3fc4875_214666ignoreE)
_ZN40_INTERNAL_44a12573_4_k_cu_f3fc4875_214664cuda3std3__442_GLOBAL__N__44a12573_4_k_cu_f3fc4875_214666ignoreE:
	.zero		1
	.type		_ZN40_INTERNAL_44a12573_4_k_cu_f3fc4875_214664cute7productE,@object
	.size		_ZN40_INTERNAL_44a12573_4_k_cu_f3fc4875_214664cute7productE,(_ZN40_INTERNAL_44a12573_4_k_cu_f3fc4875_214664cuda3std3__45__cpo3endE - _ZN40_INTERNAL_44a12573_4_k_cu_f3fc4875_214664cute7productE)
_ZN40_INTERNAL_44a12573_4_k_cu_f3fc4875_214664cute7productE:
	.zero		1
	.type		_ZN40_INTERNAL_44a12573_4_k_cu_f3fc4875_214664cuda3std3__45__cpo3endE,@object
	.size		_ZN40_INTERNAL_44a12573_4_k_cu_f3fc4875_214664cuda3std3__45__cpo3endE,(_ZN40_INTERNAL_44a12573_4_k_cu_f3fc4875_214664cuda3std3__419piecewise_constructE - _ZN40_INTERNAL_44a12573_4_k_cu_f3fc4875_214664cuda3std3__45__cpo3endE)
_ZN40_INTERNAL_44a12573_4_k_cu_f3fc4875_214664cuda3std3__45__cpo3endE:
	.zero		1
	.type		_ZN40_INTERNAL_44a12573_4_k_cu_f3fc4875_214664cuda3std3__419piecewise_constructE,@object
	.size		_ZN40_INTERNAL_44a12573_4_k_cu_f3fc4875_214664cuda3std3__419piecewise_constructE,(_ZN40_INTERNAL_44a12573_4_k_cu_f3fc4875_214664cuda3std3__45__cpo4cendE - _ZN40_INTERNAL_44a12573_4_k_cu_f3fc4875_214664cuda3std3__419piecewise_constructE)
_ZN40_INTERNAL_44a12573_4_k_cu_f3fc4875_214664cuda3std3__419piecewise_constructE:
	.zero		1
	.type		_ZN40_INTERNAL_44a12573_4_k_cu_f3fc4875_214664cuda3std3__45__cpo4cendE,@object
	.size		_ZN40_INTERNAL_44a12573_4_k_cu_f3fc4875_214664cuda3std3__45__cpo4cendE,(_ZN40_INTERNAL_44a12573_4_k_cu_f3fc4875_214664cuda3std6ranges3__45__cpo4swapE - _ZN40_INTERNAL_44a12573_4_k_cu_f3fc4875_214664cuda3std3__45__cpo4cendE)
_ZN40_INTERNAL_44a12573_4_k_cu_f3fc4875_214664cuda3std3__45__cpo4cendE:
	.zero		1
	.type		_ZN40_INTERNAL_44a12573_4_k_cu_f3fc4875_214664cuda3std6ranges3__45__cpo4swapE,@object
	.size		_ZN40_INTERNAL_44a12573_4_k_cu_f3fc4875_214664cuda3std6ranges3__45__cpo4swapE,(.L_8 - _ZN40_INTERNAL_44a12573_4_k_cu_f3fc4875_214664cuda3std6ranges3__45__cpo4swapE)
_ZN40_INTERNAL_44a12573_4_k_cu_f3fc4875_214664cuda3std6ranges3__45__cpo4swapE:
	.zero		1
.L_8:


//--------------------- .nv.constant0._ZN7cutlass13device_kernelINS_4gemm6kernel13GemmUniversalIN4cute5tupleIJiiiiEEENS1_10collective13CollectiveMmaINS1_34MainloopSm90TmaGmmaWarpSpecializedILi7ENS5_IJNS4_1CILi1EEENSA_ILi8EEESB_EEENS1_35KernelTmaWarpSpecializedCooperativeEEENS5_IJNSA_ILi128EEESG_NSA_ILi32EEEEEEfNS5_IJlSB_lEEEfSJ_NS4_8TiledMMAINS4_8MMA_AtomIJNS4_4SM904GMMA30MMA_64x128x8_F32TF32TF32_SS_TNILNSN_7ScaleInE1ELSP_1EEEEEENS4_6LayoutINS5_IJNSA_ILi2EEESB_SB_EEENS5_IJSB_NSA_ILi0EEESV_EEEEENS5_IJNS4_10UnderscoreESY_SY_EEEEENS4_23SM90_TMA_LOAD_MULTICASTENS4_14ComposedLayoutINS4_7SwizzleILi3ELi4ELi3EEENS4_18smem_ptr_flag_bitsILi32EEENSS_INS5_IJSC_SH_EEENS5_IJSH_SB_EEEEEEEvNS4_8identityENS4_13SM90_TMA_LOADES1A_vS1B_EENS_8epilogue10collective6detail29Sm90TmaWarpSpecializedAdapterINS1F_15DefaultEpilogueIfSJ_SJ_NS1E_6thread17LinearCombinationIfLi1EffLNS1J_9ScaleType4KindE0ELNS_15FloatRoundStyleE2EfEENS1_15EpilogueDefaultEEEEEvvEEEEvNT_6ParamsE --------------------------
	.section	.nv.constant0._ZN7cutlass13device_kernelINS_4gemm6kernel13GemmUniversalIN4cute5tupleIJiiiiEEENS1_10collective13CollectiveMmaINS1_34MainloopSm90TmaGmmaWarpSpecializedILi7ENS5_IJNS4_1CILi1EEENSA_ILi8EEESB_EEENS1_35KernelTmaWarpSpecializedCooperativeEEENS5_IJNSA_ILi128EEESG_NSA_ILi32EEEEEEfNS5_IJlSB_lEEEfSJ_NS4_8TiledMMAINS4_8MMA_AtomIJNS4_4SM904GMMA30MMA_64x128x8_F32TF32TF32_SS_TNILNSN_7ScaleInE1ELSP_1EEEEEENS4_6LayoutINS5_IJNSA_ILi2EEESB_SB_EEENS5_IJSB_NSA_ILi0EEESV_EEEEENS5_IJNS4_10UnderscoreESY_SY_EEEEENS4_23SM90_TMA_LOAD_MULTICASTENS4_14ComposedLayoutINS4_7SwizzleILi3ELi4ELi3EEENS4_18smem_ptr_flag_bitsILi32EEENSS_INS5_IJSC_SH_EEENS5_IJSH_SB_EEEEEEEvNS4_8identityENS4_13SM90_TMA_LOADES1A_vS1B_EENS_8epilogue10collective6detail29Sm90TmaWarpSpecializedAdapterINS1F_15DefaultEpilogueIfSJ_SJ_NS1E_6thread17LinearCombinationIfLi1EffLNS1J_9ScaleType4KindE0ELNS_15FloatRoundStyleE2EfEENS1_15EpilogueDefaultEEEEEvvEEEEvNT_6ParamsE,"a",@progbits
	.sectionflags	@""
	.align	4
.nv.constant0._ZN7cutlass13device_kernelINS_4gemm6kernel13GemmUniversalIN4cute5tupleIJiiiiEEENS1_10collective13CollectiveMmaINS1_34MainloopSm90TmaGmmaWarpSpecializedILi7ENS5_IJNS4_1CILi1EEENSA_ILi8EEESB_EEENS1_35KernelTmaWarpSpecializedCooperativeEEENS5_IJNSA_ILi128EEESG_NSA_ILi32EEEEEEfNS5_IJlSB_lEEEfSJ_NS4_8TiledMMAINS4_8MMA_AtomIJNS4_4SM904GMMA30MMA_64x128x8_F32TF32TF32_SS_TNILNSN_7ScaleInE1ELSP_1EEEEEENS4_6LayoutINS5_IJNSA_ILi2EEESB_SB_EEENS5_IJSB_NSA_ILi0EEESV_EEEEENS5_IJNS4_10UnderscoreESY_SY_EEEEENS4_23SM90_TMA_LOAD_MULTICASTENS4_14ComposedLayoutINS4_7SwizzleILi3ELi4ELi3EEENS4_18smem_ptr_flag_bitsILi32EEENSS_INS5_IJSC_SH_EEENS5_IJSH_SB_EEEEEEEvNS4_8identityENS4_13SM90_TMA_LOADES1A_vS1B_EENS_8epilogue10collective6detail29Sm90TmaWarpSpecializedAdapterINS1F_15DefaultEpilogueIfSJ_SJ_NS1E_6thread17LinearCombinationIfLi1EffLNS1J_9ScaleType4KindE0ELNS_15FloatRoundStyleE2EfEENS1_15EpilogueDefaultEEEEEvvEEEEvNT_6ParamsE:
	.zero		1664


//--------------------- SYMBOLS --------------------------

	.type		.nv.reservedSmem.offset0,@object
	.size		.nv.reservedSmem.offset0,0x4
	.type		__assertfail,@function
